//
// Generated by NVIDIA NVVM Compiler
//
// Compiler Build ID: CL-36424714
// Cuda compilation tools, release 13.0, V13.0.88
// Based on NVVM 20.0.0
//

.version 9.0
.target sm_100
.address_size 64

	// .globl	compute_minmax_kernel
// _ZZ21compute_minmax_kernelE10shared_min has been demoted
// _ZZ21compute_minmax_kernelE10shared_max has been demoted
// _ZZ31compute_transfer_entropy_kernelE9shared_te has been demoted

.visible .entry compute_minmax_kernel(
	.param .u64 .ptr .align 1 compute_minmax_kernel_param_0,
	.param .u32 compute_minmax_kernel_param_1,
	.param .u64 .ptr .align 1 compute_minmax_kernel_param_2,
	.param .u64 .ptr .align 1 compute_minmax_kernel_param_3
)
{
	.reg .pred 	%p<7>;
	.reg .b32 	%r<18>;
	.reg .b64 	%rd<13>;
	.reg .b64 	%fd<15>;
	// demoted variable
	.shared .align 8 .b8 _ZZ21compute_minmax_kernelE10shared_min[2048];
	// demoted variable
	.shared .align 8 .b8 _ZZ21compute_minmax_kernelE10shared_max[2048];
	ld.param.u64 	%rd4, [compute_minmax_kernel_param_0];
	ld.param.u32 	%r8, [compute_minmax_kernel_param_1];
	ld.param.u64 	%rd2, [compute_minmax_kernel_param_2];
	ld.param.u64 	%rd3, [compute_minmax_kernel_param_3];
	cvta.to.global.u64 	%rd5, %rd4;
	mov.u32 	%r1, %tid.x;
	mov.u32 	%r9, %ctaid.x;
	mov.u32 	%r17, %ntid.x;
	mad.lo.s32 	%r3, %r9, %r17, %r1;
	setp.ge.s32 	%p1, %r3, %r8;
	mul.wide.s32 	%rd6, %r3, 8;
	add.s64 	%rd1, %rd5, %rd6;
	mov.f64 	%fd13, 0d7FE1CCF385EBC8A0;
	@%p1 bra 	$L__BB0_2;
	ld.global.f64 	%fd13, [%rd1];
$L__BB0_2:
	setp.ge.s32 	%p2, %r3, %r8;
	shl.b32 	%r10, %r1, 3;
	mov.u32 	%r11, _ZZ21compute_minmax_kernelE10shared_min;
	add.s32 	%r4, %r11, %r10;
	st.shared.f64 	[%r4], %fd13;
	mov.f64 	%fd14, 0dFFE1CCF385EBC8A0;
	@%p2 bra 	$L__BB0_4;
	ld.global.f64 	%fd14, [%rd1];
$L__BB0_4:
	mov.u32 	%r13, _ZZ21compute_minmax_kernelE10shared_max;
	add.s32 	%r5, %r13, %r10;
	st.shared.f64 	[%r5], %fd14;
	bar.sync 	0;
	setp.lt.u32 	%p3, %r17, 2;
	@%p3 bra 	$L__BB0_8;
$L__BB0_5:
	shr.u32 	%r7, %r17, 1;
	setp.ge.u32 	%p4, %r1, %r7;
	@%p4 bra 	$L__BB0_7;
	ld.shared.f64 	%fd7, [%r4];
	shl.b32 	%r14, %r7, 3;
	add.s32 	%r15, %r4, %r14;
	ld.shared.f64 	%fd8, [%r15];
	min.f64 	%fd9, %fd7, %fd8;
	st.shared.f64 	[%r4], %fd9;
	ld.shared.f64 	%fd10, [%r5];
	add.s32 	%r16, %r5, %r14;
	ld.shared.f64 	%fd11, [%r16];
	max.f64 	%fd12, %fd10, %fd11;
	st.shared.f64 	[%r5], %fd12;
$L__BB0_7:
	bar.sync 	0;
	setp.gt.u32 	%p5, %r17, 3;
	mov.u32 	%r17, %r7;
	@%p5 bra 	$L__BB0_5;
$L__BB0_8:
	setp.ne.s32 	%p6, %r1, 0;
	@%p6 bra 	$L__BB0_10;
	ld.shared.u64 	%rd7, [_ZZ21compute_minmax_kernelE10shared_min];
	cvta.to.global.u64 	%rd8, %rd2;
	atom.global.min.u64 	%rd9, [%rd8], %rd7;
	ld.shared.u64 	%rd10, [_ZZ21compute_minmax_kernelE10shared_max];
	cvta.to.global.u64 	%rd11, %rd3;
	atom.global.max.u64 	%rd12, [%rd11], %rd10;
$L__BB0_10:
	ret;

}
	// .globl	build_histogram_3d_kernel
.visible .entry build_histogram_3d_kernel(
	.param .u64 .ptr .align 1 build_histogram_3d_kernel_param_0,
	.param .u64 .ptr .align 1 build_histogram_3d_kernel_param_1,
	.param .u32 build_histogram_3d_kernel_param_2,
	.param .u32 build_histogram_3d_kernel_param_3,
	.param .u32 build_histogram_3d_kernel_param_4,
	.param .u32 build_histogram_3d_kernel_param_5,
	.param .f64 build_histogram_3d_kernel_param_6,
	.param .f64 build_histogram_3d_kernel_param_7,
	.param .f64 build_histogram_3d_kernel_param_8,
	.param .f64 build_histogram_3d_kernel_param_9,
	.param .u64 .ptr .align 1 build_histogram_3d_kernel_param_10
)
{
	.reg .pred 	%p<10>;
	.reg .b32 	%r<39>;
	.reg .b64 	%rd<15>;
	.reg .b64 	%fd<29>;

	ld.param.u64 	%rd4, [build_histogram_3d_kernel_param_0];
	ld.param.u64 	%rd5, [build_histogram_3d_kernel_param_1];
	ld.param.u32 	%r15, [build_histogram_3d_kernel_param_2];
	ld.param.u32 	%r16, [build_histogram_3d_kernel_param_3];
	ld.param.u32 	%r13, [build_histogram_3d_kernel_param_4];
	ld.param.u32 	%r14, [build_histogram_3d_kernel_param_5];
	ld.param.f64 	%fd8, [build_histogram_3d_kernel_param_6];
	ld.param.f64 	%fd9, [build_histogram_3d_kernel_param_7];
	ld.param.f64 	%fd10, [build_histogram_3d_kernel_param_8];
	ld.param.f64 	%fd11, [build_histogram_3d_kernel_param_9];
	ld.param.u64 	%rd3, [build_histogram_3d_kernel_param_10];
	cvta.to.global.u64 	%rd1, %rd4;
	cvta.to.global.u64 	%rd2, %rd5;
	mov.u32 	%r17, %ctaid.x;
	mov.u32 	%r18, %ntid.x;
	mov.u32 	%r19, %tid.x;
	mad.lo.s32 	%r1, %r17, %r18, %r19;
	mul.lo.s32 	%r2, %r13, %r16;
	not.b32 	%r20, %r2;
	add.s32 	%r21, %r15, %r20;
	setp.ge.s32 	%p1, %r1, %r21;
	@%p1 bra 	$L__BB1_20;
	add.s32 	%r3, %r2, %r1;
	mul.wide.s32 	%rd6, %r3, 8;
	add.s64 	%rd7, %rd2, %rd6;
	ld.global.f64 	%fd1, [%rd7];
	setp.le.f64 	%p2, %fd1, %fd10;
	mov.b32 	%r36, 0;
	@%p2 bra 	$L__BB1_5;
	setp.ltu.f64 	%p3, %fd1, %fd11;
	@%p3 bra 	$L__BB1_4;
	add.s32 	%r36, %r14, -1;
	bra.uni 	$L__BB1_5;
$L__BB1_4:
	sub.f64 	%fd12, %fd1, %fd10;
	sub.f64 	%fd13, %fd11, %fd10;
	div.rn.f64 	%fd14, %fd12, %fd13;
	cvt.rn.f64.s32 	%fd15, %r14;
	mul.f64 	%fd16, %fd14, %fd15;
	cvt.rzi.s32.f64 	%r23, %fd16;
	add.s32 	%r24, %r14, -1;
	min.s32 	%r36, %r23, %r24;
$L__BB1_5:
	setp.lt.s32 	%p4, %r3, %r13;
	@%p4 bra 	$L__BB1_7;
	sub.s32 	%r25, %r3, %r13;
	mul.wide.s32 	%rd8, %r25, 8;
	add.s64 	%rd9, %rd1, %rd8;
	ld.global.f64 	%fd27, [%rd9];
	bra.uni 	$L__BB1_8;
$L__BB1_7:
	ld.global.f64 	%fd27, [%rd1];
$L__BB1_8:
	setp.le.f64 	%p5, %fd27, %fd8;
	mov.b32 	%r37, 0;
	@%p5 bra 	$L__BB1_12;
	setp.ltu.f64 	%p6, %fd27, %fd9;
	@%p6 bra 	$L__BB1_11;
	add.s32 	%r37, %r14, -1;
	bra.uni 	$L__BB1_12;
$L__BB1_11:
	sub.f64 	%fd17, %fd27, %fd8;
	sub.f64 	%fd18, %fd9, %fd8;
	div.rn.f64 	%fd19, %fd17, %fd18;
	cvt.rn.f64.s32 	%fd20, %r14;
	mul.f64 	%fd21, %fd19, %fd20;
	cvt.rzi.s32.f64 	%r27, %fd21;
	add.s32 	%r28, %r14, -1;
	min.s32 	%r37, %r27, %r28;
$L__BB1_12:
	setp.lt.s32 	%p7, %r3, %r13;
	@%p7 bra 	$L__BB1_14;
	sub.s32 	%r29, %r3, %r13;
	mul.wide.s32 	%rd10, %r29, 8;
	add.s64 	%rd11, %rd2, %rd10;
	ld.global.f64 	%fd28, [%rd11];
	bra.uni 	$L__BB1_15;
$L__BB1_14:
	ld.global.f64 	%fd28, [%rd2];
$L__BB1_15:
	setp.le.f64 	%p8, %fd28, %fd10;
	mov.b32 	%r38, 0;
	@%p8 bra 	$L__BB1_19;
	setp.ltu.f64 	%p9, %fd28, %fd11;
	@%p9 bra 	$L__BB1_18;
	add.s32 	%r38, %r14, -1;
	bra.uni 	$L__BB1_19;
$L__BB1_18:
	sub.f64 	%fd22, %fd28, %fd10;
	sub.f64 	%fd23, %fd11, %fd10;
	div.rn.f64 	%fd24, %fd22, %fd23;
	cvt.rn.f64.s32 	%fd25, %r14;
	mul.f64 	%fd26, %fd24, %fd25;
	cvt.rzi.s32.f64 	%r31, %fd26;
	add.s32 	%r32, %r14, -1;
	min.s32 	%r38, %r31, %r32;
$L__BB1_19:
	mad.lo.s32 	%r33, %r36, %r14, %r37;
	mad.lo.s32 	%r34, %r33, %r14, %r38;
	cvta.to.global.u64 	%rd12, %rd3;
	mul.wide.s32 	%rd13, %r34, 4;
	add.s64 	%rd14, %rd12, %rd13;
	atom.global.add.u32 	%r35, [%rd14], 1;
$L__BB1_20:
	ret;

}
	// .globl	build_histogram_2d_kernel
.visible .entry build_histogram_2d_kernel(
	.param .u64 .ptr .align 1 build_histogram_2d_kernel_param_0,
	.param .u32 build_histogram_2d_kernel_param_1,
	.param .u32 build_histogram_2d_kernel_param_2,
	.param .u32 build_histogram_2d_kernel_param_3,
	.param .u32 build_histogram_2d_kernel_param_4,
	.param .f64 build_histogram_2d_kernel_param_5,
	.param .f64 build_histogram_2d_kernel_param_6,
	.param .u64 .ptr .align 1 build_histogram_2d_kernel_param_7
)
{
	.reg .pred 	%p<7>;
	.reg .b32 	%r<30>;
	.reg .b64 	%rd<11>;
	.reg .b64 	%fd<18>;

	ld.param.u64 	%rd3, [build_histogram_2d_kernel_param_0];
	ld.param.u32 	%r12, [build_histogram_2d_kernel_param_1];
	ld.param.u32 	%r13, [build_histogram_2d_kernel_param_2];
	ld.param.u32 	%r10, [build_histogram_2d_kernel_param_3];
	ld.param.u32 	%r11, [build_histogram_2d_kernel_param_4];
	ld.param.f64 	%fd5, [build_histogram_2d_kernel_param_5];
	ld.param.f64 	%fd6, [build_histogram_2d_kernel_param_6];
	ld.param.u64 	%rd2, [build_histogram_2d_kernel_param_7];
	cvta.to.global.u64 	%rd1, %rd3;
	mov.u32 	%r14, %ctaid.x;
	mov.u32 	%r15, %ntid.x;
	mov.u32 	%r16, %tid.x;
	mad.lo.s32 	%r1, %r14, %r15, %r16;
	mul.lo.s32 	%r2, %r10, %r13;
	not.b32 	%r17, %r2;
	add.s32 	%r18, %r12, %r17;
	setp.ge.s32 	%p1, %r1, %r18;
	@%p1 bra 	$L__BB2_13;
	add.s32 	%r3, %r2, %r1;
	mul.wide.s32 	%rd4, %r3, 8;
	add.s64 	%rd5, %rd1, %rd4;
	ld.global.f64 	%fd1, [%rd5];
	setp.le.f64 	%p2, %fd1, %fd5;
	mov.b32 	%r28, 0;
	@%p2 bra 	$L__BB2_5;
	setp.ltu.f64 	%p3, %fd1, %fd6;
	@%p3 bra 	$L__BB2_4;
	add.s32 	%r28, %r11, -1;
	bra.uni 	$L__BB2_5;
$L__BB2_4:
	sub.f64 	%fd7, %fd1, %fd5;
	sub.f64 	%fd8, %fd6, %fd5;
	div.rn.f64 	%fd9, %fd7, %fd8;
	cvt.rn.f64.s32 	%fd10, %r11;
	mul.f64 	%fd11, %fd9, %fd10;
	cvt.rzi.s32.f64 	%r20, %fd11;
	add.s32 	%r21, %r11, -1;
	min.s32 	%r28, %r20, %r21;
$L__BB2_5:
	setp.lt.s32 	%p4, %r3, %r10;
	@%p4 bra 	$L__BB2_7;
	sub.s32 	%r22, %r3, %r10;
	mul.wide.s32 	%rd6, %r22, 8;
	add.s64 	%rd7, %rd1, %rd6;
	ld.global.f64 	%fd17, [%rd7];
	bra.uni 	$L__BB2_8;
$L__BB2_7:
	ld.global.f64 	%fd17, [%rd1];
$L__BB2_8:
	setp.le.f64 	%p5, %fd17, %fd5;
	mov.b32 	%r29, 0;
	@%p5 bra 	$L__BB2_12;
	setp.ltu.f64 	%p6, %fd17, %fd6;
	@%p6 bra 	$L__BB2_11;
	add.s32 	%r29, %r11, -1;
	bra.uni 	$L__BB2_12;
$L__BB2_11:
	sub.f64 	%fd12, %fd17, %fd5;
	sub.f64 	%fd13, %fd6, %fd5;
	div.rn.f64 	%fd14, %fd12, %fd13;
	cvt.rn.f64.s32 	%fd15, %r11;
	mul.f64 	%fd16, %fd14, %fd15;
	cvt.rzi.s32.f64 	%r24, %fd16;
	add.s32 	%r25, %r11, -1;
	min.s32 	%r29, %r24, %r25;
$L__BB2_12:
	mad.lo.s32 	%r26, %r28, %r11, %r29;
	cvta.to.global.u64 	%rd8, %rd2;
	mul.wide.s32 	%rd9, %r26, 4;
	add.s64 	%rd10, %rd8, %rd9;
	atom.global.add.u32 	%r27, [%rd10], 1;
$L__BB2_13:
	ret;

}
	// .globl	compute_transfer_entropy_kernel
.visible .entry compute_transfer_entropy_kernel(
	.param .u64 .ptr .align 1 compute_transfer_entropy_kernel_param_0,
	.param .u64 .ptr .align 1 compute_transfer_entropy_kernel_param_1,
	.param .u64 .ptr .align 1 compute_transfer_entropy_kernel_param_2,
	.param .u64 .ptr .align 1 compute_transfer_entropy_kernel_param_3,
	.param .u32 compute_transfer_entropy_kernel_param_4,
	.param .u32 compute_transfer_entropy_kernel_param_5,
	.param .u64 .ptr .align 1 compute_transfer_entropy_kernel_param_6
)
{
	.reg .pred 	%p<18>;
	.reg .b32 	%r<64>;
	.reg .b64 	%rd<22>;
	.reg .b64 	%fd<68>;
	// demoted variable
	.shared .align 8 .b8 _ZZ31compute_transfer_entropy_kernelE9shared_te[2048];
	ld.param.u64 	%rd4, [compute_transfer_entropy_kernel_param_0];
	ld.param.u64 	%rd6, [compute_transfer_entropy_kernel_param_2];
	ld.param.u64 	%rd7, [compute_transfer_entropy_kernel_param_3];
	ld.param.u32 	%r26, [compute_transfer_entropy_kernel_param_4];
	ld.param.u32 	%r27, [compute_transfer_entropy_kernel_param_5];
	mov.u32 	%r1, %tid.x;
	mov.u32 	%r28, %ctaid.x;
	mov.u32 	%r63, %ntid.x;
	mad.lo.s32 	%r58, %r28, %r63, %r1;
	mul.lo.s32 	%r4, %r26, %r26;
	mul.lo.s32 	%r5, %r4, %r26;
	shl.b32 	%r29, %r1, 3;
	mov.u32 	%r30, _ZZ31compute_transfer_entropy_kernelE9shared_te;
	add.s32 	%r6, %r30, %r29;
	mov.b64 	%rd9, 0;
	st.shared.u64 	[%r6], %rd9;
	setp.ge.s32 	%p1, %r58, %r5;
	@%p1 bra 	$L__BB3_14;
	cvt.rn.f64.s32 	%fd1, %r27;
	mov.b32 	%r31, 1127219200;
	mov.b32 	%r32, -2147483648;
	mov.b64 	%fd2, {%r32, %r31};
	mov.u32 	%r33, %nctaid.x;
	mul.lo.s32 	%r7, %r63, %r33;
	cvta.to.global.u64 	%rd1, %rd4;
	cvta.to.global.u64 	%rd2, %rd6;
	cvta.to.global.u64 	%rd3, %rd7;
	mov.f64 	%fd67, 0d0000000000000000;
$L__BB3_2:
	mul.wide.s32 	%rd10, %r58, 4;
	add.s64 	%rd11, %rd1, %rd10;
	ld.global.u32 	%r9, [%rd11];
	setp.eq.s32 	%p2, %r9, 0;
	@%p2 bra 	$L__BB3_13;
	ld.param.u64 	%rd20, [compute_transfer_entropy_kernel_param_1];
	div.s32 	%r34, %r58, %r26;
	mul.lo.s32 	%r35, %r34, %r26;
	sub.s32 	%r36, %r58, %r35;
	div.s32 	%r37, %r58, %r4;
	mad.lo.s32 	%r38, %r37, %r26, %r36;
	rem.s32 	%r39, %r34, %r26;
	mad.lo.s32 	%r40, %r39, %r26, %r36;
	cvta.to.global.u64 	%rd12, %rd20;
	mul.wide.s32 	%rd13, %r38, 4;
	add.s64 	%rd14, %rd12, %rd13;
	ld.global.u32 	%r10, [%rd14];
	mul.wide.s32 	%rd15, %r40, 4;
	add.s64 	%rd16, %rd2, %rd15;
	ld.global.u32 	%r41, [%rd16];
	mul.wide.s32 	%rd17, %r36, 4;
	add.s64 	%rd18, %rd3, %rd17;
	ld.global.u32 	%r42, [%rd18];
	setp.eq.s32 	%p3, %r10, 0;
	setp.eq.s32 	%p4, %r41, 0;
	or.pred  	%p5, %p3, %p4;
	setp.eq.s32 	%p6, %r42, 0;
	or.pred  	%p7, %p5, %p6;
	@%p7 bra 	$L__BB3_13;
	cvt.rn.f64.s32 	%fd19, %r9;
	div.rn.f64 	%fd4, %fd19, %fd1;
	cvt.rn.f64.s32 	%fd20, %r10;
	div.rn.f64 	%fd21, %fd20, %fd1;
	cvt.rn.f64.s32 	%fd22, %r41;
	div.rn.f64 	%fd23, %fd22, %fd1;
	cvt.rn.f64.s32 	%fd24, %r42;
	div.rn.f64 	%fd5, %fd24, %fd1;
	mul.f64 	%fd6, %fd21, %fd23;
	setp.leu.f64 	%p8, %fd6, 0d3DDB7CDFD9D7BDBB;
	@%p8 bra 	$L__BB3_13;
	mul.f64 	%fd25, %fd4, %fd5;
	div.rn.f64 	%fd64, %fd25, %fd6;
	{
	.reg .b32 %temp; 
	mov.b64 	{%temp, %r59}, %fd64;
	}
	{
	.reg .b32 %temp; 
	mov.b64 	{%r60, %temp}, %fd64;
	}
	setp.gt.s32 	%p9, %r59, 1048575;
	mov.b32 	%r61, -1023;
	@%p9 bra 	$L__BB3_7;
	mul.f64 	%fd64, %fd64, 0d4350000000000000;
	{
	.reg .b32 %temp; 
	mov.b64 	{%temp, %r59}, %fd64;
	}
	{
	.reg .b32 %temp; 
	mov.b64 	{%r60, %temp}, %fd64;
	}
	mov.b32 	%r61, -1077;
$L__BB3_7:
	add.s32 	%r45, %r59, -1;
	setp.gt.u32 	%p10, %r45, 2146435070;
	@%p10 bra 	$L__BB3_11;
	shr.u32 	%r48, %r59, 20;
	add.s32 	%r62, %r61, %r48;
	and.b32  	%r49, %r59, 1048575;
	or.b32  	%r50, %r49, 1072693248;
	mov.b64 	%fd65, {%r60, %r50};
	setp.lt.u32 	%p12, %r50, 1073127583;
	@%p12 bra 	$L__BB3_10;
	{
	.reg .b32 %temp; 
	mov.b64 	{%r51, %temp}, %fd65;
	}
	{
	.reg .b32 %temp; 
	mov.b64 	{%temp, %r52}, %fd65;
	}
	add.s32 	%r53, %r52, -1048576;
	mov.b64 	%fd65, {%r51, %r53};
	add.s32 	%r62, %r62, 1;
$L__BB3_10:
	add.f64 	%fd27, %fd65, 0dBFF0000000000000;
	add.f64 	%fd28, %fd65, 0d3FF0000000000000;
	rcp.approx.ftz.f64 	%fd29, %fd28;
	neg.f64 	%fd30, %fd28;
	fma.rn.f64 	%fd31, %fd30, %fd29, 0d3FF0000000000000;
	fma.rn.f64 	%fd32, %fd31, %fd31, %fd31;
	fma.rn.f64 	%fd33, %fd32, %fd29, %fd29;
	mul.f64 	%fd34, %fd27, %fd33;
	fma.rn.f64 	%fd35, %fd27, %fd33, %fd34;
	mul.f64 	%fd36, %fd35, %fd35;
	fma.rn.f64 	%fd37, %fd36, 0d3EB1380B3AE80F1E, 0d3ED0EE258B7A8B04;
	fma.rn.f64 	%fd38, %fd37, %fd36, 0d3EF3B2669F02676F;
	fma.rn.f64 	%fd39, %fd38, %fd36, 0d3F1745CBA9AB0956;
	fma.rn.f64 	%fd40, %fd39, %fd36, 0d3F3C71C72D1B5154;
	fma.rn.f64 	%fd41, %fd40, %fd36, 0d3F624924923BE72D;
	fma.rn.f64 	%fd42, %fd41, %fd36, 0d3F8999999999A3C4;
	fma.rn.f64 	%fd43, %fd42, %fd36, 0d3FB5555555555554;
	sub.f64 	%fd44, %fd27, %fd35;
	add.f64 	%fd45, %fd44, %fd44;
	neg.f64 	%fd46, %fd35;
	fma.rn.f64 	%fd47, %fd46, %fd27, %fd45;
	mul.f64 	%fd48, %fd33, %fd47;
	mul.f64 	%fd49, %fd36, %fd43;
	fma.rn.f64 	%fd50, %fd49, %fd35, %fd48;
	xor.b32  	%r54, %r62, -2147483648;
	mov.b32 	%r55, 1127219200;
	mov.b64 	%fd51, {%r54, %r55};
	sub.f64 	%fd52, %fd51, %fd2;
	fma.rn.f64 	%fd53, %fd52, 0d3FE62E42FEFA39EF, %fd35;
	fma.rn.f64 	%fd54, %fd52, 0dBFE62E42FEFA39EF, %fd53;
	sub.f64 	%fd55, %fd54, %fd35;
	sub.f64 	%fd56, %fd50, %fd55;
	fma.rn.f64 	%fd57, %fd52, 0d3C7ABC9E3B39803F, %fd56;
	add.f64 	%fd66, %fd53, %fd57;
	bra.uni 	$L__BB3_12;
$L__BB3_11:
	fma.rn.f64 	%fd26, %fd64, 0d7FF0000000000000, 0d7FF0000000000000;
	{
	.reg .b32 %temp; 
	mov.b64 	{%temp, %r46}, %fd64;
	}
	and.b32  	%r47, %r46, 2147483647;
	setp.eq.s32 	%p11, %r47, 0;
	selp.f64 	%fd66, 0dFFF0000000000000, %fd26, %p11;
$L__BB3_12:
	fma.rn.f64 	%fd67, %fd4, %fd66, %fd67;
	st.shared.f64 	[%r6], %fd67;
$L__BB3_13:
	add.s32 	%r58, %r58, %r7;
	setp.lt.s32 	%p13, %r58, %r5;
	@%p13 bra 	$L__BB3_2;
$L__BB3_14:
	bar.sync 	0;
	setp.lt.u32 	%p14, %r63, 2;
	@%p14 bra 	$L__BB3_18;
$L__BB3_15:
	shr.u32 	%r25, %r63, 1;
	setp.ge.u32 	%p15, %r1, %r25;
	@%p15 bra 	$L__BB3_17;
	shl.b32 	%r56, %r25, 3;
	add.s32 	%r57, %r6, %r56;
	ld.shared.f64 	%fd58, [%r57];
	ld.shared.f64 	%fd59, [%r6];
	add.f64 	%fd60, %fd58, %fd59;
	st.shared.f64 	[%r6], %fd60;
$L__BB3_17:
	bar.sync 	0;
	setp.gt.u32 	%p16, %r63, 3;
	mov.u32 	%r63, %r25;
	@%p16 bra 	$L__BB3_15;
$L__BB3_18:
	setp.ne.s32 	%p17, %r1, 0;
	@%p17 bra 	$L__BB3_20;
	ld.param.u64 	%rd21, [compute_transfer_entropy_kernel_param_6];
	ld.shared.f64 	%fd61, [_ZZ31compute_transfer_entropy_kernelE9shared_te];
	cvta.to.global.u64 	%rd19, %rd21;
	atom.global.add.f64 	%fd62, [%rd19], %fd61;
$L__BB3_20:
	ret;

}
	// .globl	build_histogram_1d_kernel
.visible .entry build_histogram_1d_kernel(
	.param .u64 .ptr .align 1 build_histogram_1d_kernel_param_0,
	.param .u32 build_histogram_1d_kernel_param_1,
	.param .u32 build_histogram_1d_kernel_param_2,
	.param .u32 build_histogram_1d_kernel_param_3,
	.param .u32 build_histogram_1d_kernel_param_4,
	.param .f64 build_histogram_1d_kernel_param_5,
	.param .f64 build_histogram_1d_kernel_param_6,
	.param .u64 .ptr .align 1 build_histogram_1d_kernel_param_7
)
{
	.reg .pred 	%p<5>;
	.reg .b32 	%r<22>;
	.reg .b64 	%rd<9>;
	.reg .b64 	%fd<12>;

	ld.param.u64 	%rd3, [build_histogram_1d_kernel_param_0];
	ld.param.u32 	%r9, [build_histogram_1d_kernel_param_1];
	ld.param.u32 	%r10, [build_histogram_1d_kernel_param_2];
	ld.param.u32 	%r7, [build_histogram_1d_kernel_param_3];
	ld.param.u32 	%r8, [build_histogram_1d_kernel_param_4];
	ld.param.f64 	%fd4, [build_histogram_1d_kernel_param_5];
	ld.param.f64 	%fd5, [build_histogram_1d_kernel_param_6];
	ld.param.u64 	%rd2, [build_histogram_1d_kernel_param_7];
	cvta.to.global.u64 	%rd1, %rd3;
	mov.u32 	%r11, %ctaid.x;
	mov.u32 	%r12, %ntid.x;
	mov.u32 	%r13, %tid.x;
	mad.lo.s32 	%r1, %r11, %r12, %r13;
	mul.lo.s32 	%r2, %r7, %r10;
	not.b32 	%r14, %r2;
	add.s32 	%r15, %r9, %r14;
	setp.ge.s32 	%p1, %r1, %r15;
	@%p1 bra 	$L__BB4_9;
	add.s32 	%r3, %r2, %r1;
	setp.lt.s32 	%p2, %r3, %r7;
	@%p2 bra 	$L__BB4_3;
	sub.s32 	%r16, %r3, %r7;
	mul.wide.s32 	%rd4, %r16, 8;
	add.s64 	%rd5, %rd1, %rd4;
	ld.global.f64 	%fd11, [%rd5];
	bra.uni 	$L__BB4_4;
$L__BB4_3:
	ld.global.f64 	%fd11, [%rd1];
$L__BB4_4:
	setp.le.f64 	%p3, %fd11, %fd4;
	mov.b32 	%r21, 0;
	@%p3 bra 	$L__BB4_8;
	setp.ltu.f64 	%p4, %fd11, %fd5;
	@%p4 bra 	$L__BB4_7;
	add.s32 	%r21, %r8, -1;
	bra.uni 	$L__BB4_8;
$L__BB4_7:
	sub.f64 	%fd6, %fd11, %fd4;
	sub.f64 	%fd7, %fd5, %fd4;
	div.rn.f64 	%fd8, %fd6, %fd7;
	cvt.rn.f64.s32 	%fd9, %r8;
	mul.f64 	%fd10, %fd8, %fd9;
	cvt.rzi.s32.f64 	%r18, %fd10;
	add.s32 	%r19, %r8, -1;
	min.s32 	%r21, %r18, %r19;
$L__BB4_8:
	cvta.to.global.u64 	%rd6, %rd2;
	mul.wide.s32 	%rd7, %r21, 4;
	add.s64 	%rd8, %rd6, %rd7;
	atom.global.add.u32 	%r20, [%rd8], 1;
$L__BB4_9:
	ret;

}
	// .globl	build_histogram_2d_xp_yp_kernel
.visible .entry build_histogram_2d_xp_yp_kernel(
	.param .u64 .ptr .align 1 build_histogram_2d_xp_yp_kernel_param_0,
	.param .u64 .ptr .align 1 build_histogram_2d_xp_yp_kernel_param_1,
	.param .u32 build_histogram_2d_xp_yp_kernel_param_2,
	.param .u32 build_histogram_2d_xp_yp_kernel_param_3,
	.param .u32 build_histogram_2d_xp_yp_kernel_param_4,
	.param .u32 build_histogram_2d_xp_yp_kernel_param_5,
	.param .f64 build_histogram_2d_xp_yp_kernel_param_6,
	.param .f64 build_histogram_2d_xp_yp_kernel_param_7,
	.param .f64 build_histogram_2d_xp_yp_kernel_param_8,
	.param .f64 build_histogram_2d_xp_yp_kernel_param_9,
	.param .u64 .ptr .align 1 build_histogram_2d_xp_yp_kernel_param_10
)
{
	.reg .pred 	%p<8>;
	.reg .b32 	%r<31>;
	.reg .b64 	%rd<13>;
	.reg .b64 	%fd<23>;

	ld.param.u64 	%rd4, [build_histogram_2d_xp_yp_kernel_param_0];
	ld.param.u64 	%rd5, [build_histogram_2d_xp_yp_kernel_param_1];
	ld.param.u32 	%r12, [build_histogram_2d_xp_yp_kernel_param_2];
	ld.param.u32 	%r13, [build_histogram_2d_xp_yp_kernel_param_3];
	ld.param.u32 	%r10, [build_histogram_2d_xp_yp_kernel_param_4];
	ld.param.u32 	%r11, [build_histogram_2d_xp_yp_kernel_param_5];
	ld.param.f64 	%fd7, [build_histogram_2d_xp_yp_kernel_param_6];
	ld.param.f64 	%fd8, [build_histogram_2d_xp_yp_kernel_param_7];
	ld.param.f64 	%fd9, [build_histogram_2d_xp_yp_kernel_param_8];
	ld.param.f64 	%fd10, [build_histogram_2d_xp_yp_kernel_param_9];
	ld.param.u64 	%rd3, [build_histogram_2d_xp_yp_kernel_param_10];
	cvta.to.global.u64 	%rd1, %rd5;
	cvta.to.global.u64 	%rd2, %rd4;
	mov.u32 	%r14, %ctaid.x;
	mov.u32 	%r15, %ntid.x;
	mov.u32 	%r16, %tid.x;
	mad.lo.s32 	%r1, %r14, %r15, %r16;
	mul.lo.s32 	%r2, %r10, %r13;
	not.b32 	%r17, %r2;
	add.s32 	%r18, %r12, %r17;
	setp.ge.s32 	%p1, %r1, %r18;
	@%p1 bra 	$L__BB5_16;
	add.s32 	%r3, %r2, %r1;
	setp.lt.s32 	%p2, %r3, %r10;
	@%p2 bra 	$L__BB5_3;
	sub.s32 	%r19, %r3, %r10;
	mul.wide.s32 	%rd6, %r19, 8;
	add.s64 	%rd7, %rd2, %rd6;
	ld.global.f64 	%fd21, [%rd7];
	bra.uni 	$L__BB5_4;
$L__BB5_3:
	ld.global.f64 	%fd21, [%rd2];
$L__BB5_4:
	setp.le.f64 	%p3, %fd21, %fd7;
	mov.b32 	%r29, 0;
	@%p3 bra 	$L__BB5_8;
	setp.ltu.f64 	%p4, %fd21, %fd8;
	@%p4 bra 	$L__BB5_7;
	add.s32 	%r29, %r11, -1;
	bra.uni 	$L__BB5_8;
$L__BB5_7:
	sub.f64 	%fd11, %fd21, %fd7;
	sub.f64 	%fd12, %fd8, %fd7;
	div.rn.f64 	%fd13, %fd11, %fd12;
	cvt.rn.f64.s32 	%fd14, %r11;
	mul.f64 	%fd15, %fd13, %fd14;
	cvt.rzi.s32.f64 	%r21, %fd15;
	add.s32 	%r22, %r11, -1;
	min.s32 	%r29, %r21, %r22;
$L__BB5_8:
	setp.lt.s32 	%p5, %r3, %r10;
	@%p5 bra 	$L__BB5_10;
	sub.s32 	%r23, %r3, %r10;
	mul.wide.s32 	%rd8, %r23, 8;
	add.s64 	%rd9, %rd1, %rd8;
	ld.global.f64 	%fd22, [%rd9];
	bra.uni 	$L__BB5_11;
$L__BB5_10:
	ld.global.f64 	%fd22, [%rd1];
$L__BB5_11:
	setp.le.f64 	%p6, %fd22, %fd9;
	mov.b32 	%r30, 0;
	@%p6 bra 	$L__BB5_15;
	setp.ltu.f64 	%p7, %fd22, %fd10;
	@%p7 bra 	$L__BB5_14;
	add.s32 	%r30, %r11, -1;
	bra.uni 	$L__BB5_15;
$L__BB5_14:
	sub.f64 	%fd16, %fd22, %fd9;
	sub.f64 	%fd17, %fd10, %fd9;
	div.rn.f64 	%fd18, %fd16, %fd17;
	cvt.rn.f64.s32 	%fd19, %r11;
	mul.f64 	%fd20, %fd18, %fd19;
	cvt.rzi.s32.f64 	%r25, %fd20;
	add.s32 	%r26, %r11, -1;
	min.s32 	%r30, %r25, %r26;
$L__BB5_15:
	mad.lo.s32 	%r27, %r29, %r11, %r30;
	cvta.to.global.u64 	%rd10, %rd3;
	mul.wide.s32 	%rd11, %r27, 4;
	add.s64 	%rd12, %rd10, %rd11;
	atom.global.add.u32 	%r28, [%rd12], 1;
$L__BB5_16:
	ret;

}


// ===== COMPILED SASS (sm_100) =====

	.target	sm_100

	.elftype	@"ET_EXEC"


//--------------------- .note.nv.tkinfo           --------------------------
	.section	.note.nv.tkinfo,"",@"SHT_NOTE"
	.sectionflags	@"SHF_NOTE_NV_TKINFO"
	.tkinfo
        /*0018*/ 	.word	0x00000002
        /*0030*/ 	.string	""
        /*0030*/ 	.string	"ptxas"
        /*0030*/ 	.string	"Cuda compilation tools, release 13.0, V13.0.88"
        /*0030*/ 	.string	"Build cuda_13.0.r13.0/compiler.36424714_0"
        /*0030*/ 	.string	"-arch sm_100 -m 64 "



//--------------------- .note.nv.cuinfo           --------------------------
	.section	.note.nv.cuinfo,"",@"SHT_NOTE"
	.sectionflags	@"SHF_NOTE_NV_CUINFO"
        /*0018*/ 	.short	0x0002
        /*001a*/ 	.short	0x0064
        /*001c*/ 	.short	0x0082
	.zero		2


//--------------------- .nv.info                  --------------------------
	.section	.nv.info,"",@"SHT_CUDA_INFO"
	.align	4


	//----- nvinfo : EIATTR_REGCOUNT
	.align		4
        /*0000*/ 	.byte	0x04, 0x2f
        /*0002*/ 	.short	(.L_1 - .L_0)
	.align		4
.L_0:
        /*0004*/ 	.word	index@(compute_minmax_kernel)
        /*0008*/ 	.word	0x00000012


	//----- nvinfo : EIATTR_FRAME_SIZE
	.align		4
.L_1:
        /*000c*/ 	.byte	0x04, 0x11
        /*000e*/ 	.short	(.L_3 - .L_2)
	.align		4
.L_2:
        /*0010*/ 	.word	index@(compute_minmax_kernel)
        /*0014*/ 	.word	0x00000000


	//----- nvinfo : EIATTR_REGCOUNT
	.align		4
.L_3:
        /*0018*/ 	.byte	0x04, 0x2f
        /*001a*/ 	.short	(.L_5 - .L_4)
	.align		4
.L_4:
        /*001c*/ 	.word	index@(build_histogram_3d_kernel)
        /*0020*/ 	.word	0x0000001b


	//----- nvinfo : EIATTR_FRAME_SIZE
	.align		4
.L_5:
        /*0024*/ 	.byte	0x04, 0x11
        /*0026*/ 	.short	(.L_7 - .L_6)
	.align		4
.L_6:
        /*0028*/ 	.word	index@($__internal_4_$__cuda_sm20_div_rn_f64_full)
        /*002c*/ 	.word	0x00000000


	//----- nvinfo : EIATTR_FRAME_SIZE
	.align		4
.L_7:
        /*0030*/ 	.byte	0x04, 0x11
        /*0032*/ 	.short	(.L_9 - .L_8)
	.align		4
.L_8:
        /*0034*/ 	.word	index@(build_histogram_3d_kernel)
        /*0038*/ 	.word	0x00000000


	//----- nvinfo : EIATTR_REGCOUNT
	.align		4
.L_9:
        /*003c*/ 	.byte	0x04, 0x2f
        /*003e*/ 	.short	(.L_11 - .L_10)
	.align		4
.L_10:
        /*0040*/ 	.word	index@(build_histogram_2d_kernel)
        /*0044*/ 	.word	0x0000001a


	//----- nvinfo : EIATTR_FRAME_SIZE
	.align		4
.L_11:
        /*0048*/ 	.byte	0x04, 0x11
        /*004a*/ 	.short	(.L_13 - .L_12)
	.align		4
.L_12:
        /*004c*/ 	.word	index@($__internal_3_$__cuda_sm20_div_rn_f64_full)
        /*0050*/ 	.word	0x00000000


	//----- nvinfo : EIATTR_FRAME_SIZE
	.align		4
.L_13:
        /*0054*/ 	.byte	0x04, 0x11
        /*0056*/ 	.short	(.L_15 - .L_14)
	.align		4
.L_14:
        /*0058*/ 	.word	index@(build_histogram_2d_kernel)
        /*005c*/ 	.word	0x00000000


	//----- nvinfo : EIATTR_REGCOUNT
	.align		4
.L_15:
        /*0060*/ 	.byte	0x04, 0x2f
        /*0062*/ 	.short	(.L_17 - .L_16)
	.align		4
.L_16:
        /*0064*/ 	.word	index@(compute_transfer_entropy_kernel)
        /*0068*/ 	.word	0x00000028


	//----- nvinfo : EIATTR_FRAME_SIZE
	.align		4
.L_17:
        /*006c*/ 	.byte	0x04, 0x11
        /*006e*/ 	.short	(.L_19 - .L_18)
	.align		4
.L_18:
        /*0070*/ 	.word	index@($__internal_2_$__cuda_sm20_div_rn_f64_full)
        /*0074*/ 	.word	0x00000000


	//----- nvinfo : EIATTR_FRAME_SIZE
	.align		4
.L_19:
        /*0078*/ 	.byte	0x04, 0x11
        /*007a*/ 	.short	(.L_21 - .L_20)
	.align		4
.L_20:
        /*007c*/ 	.word	index@(compute_transfer_entropy_kernel)
        /*0080*/ 	.word	0x00000000


	//----- nvinfo : EIATTR_REGCOUNT
	.align		4
.L_21:
        /*0084*/ 	.byte	0x04, 0x2f
        /*0086*/ 	.short	(.L_23 - .L_22)
	.align		4
.L_22:
        /*0088*/ 	.word	index@(build_histogram_1d_kernel)
        /*008c*/ 	.word	0x00000018


	//----- nvinfo : EIATTR_FRAME_SIZE
	.align		4
.L_23:
        /*0090*/ 	.byte	0x04, 0x11
        /*0092*/ 	.short	(.L_25 - .L_24)
	.align		4
.L_24:
        /*0094*/ 	.word	index@($__internal_1_$__cuda_sm20_div_rn_f64_full)
        /*0098*/ 	.word	0x00000000


	//----- nvinfo : EIATTR_FRAME_SIZE
	.align		4
.L_25:
        /*009c*/ 	.byte	0x04, 0x11
        /*009e*/ 	.short	(.L_27 - .L_26)
	.align		4
.L_26:
        /*00a0*/ 	.word	index@(build_histogram_1d_kernel)
        /*00a4*/ 	.word	0x00000000


	//----- nvinfo : EIATTR_REGCOUNT
	.align		4
.L_27:
        /*00a8*/ 	.byte	0x04, 0x2f
        /*00aa*/ 	.short	(.L_29 - .L_28)
	.align		4
.L_28:
        /*00ac*/ 	.word	index@(build_histogram_2d_xp_yp_kernel)
        /*00b0*/ 	.word	0x0000001a


	//----- nvinfo : EIATTR_FRAME_SIZE
	.align		4
.L_29:
        /*00b4*/ 	.byte	0x04, 0x11
        /*00b6*/ 	.short	(.L_31 - .L_30)
	.align		4
.L_30:
        /*00b8*/ 	.word	index@($__internal_0_$__cuda_sm20_div_rn_f64_full)
        /*00bc*/ 	.word	0x00000000


	//----- nvinfo : EIATTR_FRAME_SIZE
	.align		4
.L_31:
        /*00c0*/ 	.byte	0x04, 0x11
        /*00c2*/ 	.short	(.L_33 - .L_32)
	.align		4
.L_32:
        /*00c4*/ 	.word	index@(build_histogram_2d_xp_yp_kernel)
        /*00c8*/ 	.word	0x00000000


	//----- nvinfo : EIATTR_MIN_STACK_SIZE
	.align		4
.L_33:
        /*00cc*/ 	.byte	0x04, 0x12
        /*00ce*/ 	.short	(.L_35 - .L_34)
	.align		4
.L_34:
        /*00d0*/ 	.word	index@(build_histogram_2d_xp_yp_kernel)
        /*00d4*/ 	.word	0x00000000


	//----- nvinfo : EIATTR_MIN_STACK_SIZE
	.align		4
.L_35:
        /*00d8*/ 	.byte	0x04, 0x12
        /*00da*/ 	.short	(.L_37 - .L_36)
	.align		4
.L_36:
        /*00dc*/ 	.word	index@(build_histogram_1d_kernel)
        /*00e0*/ 	.word	0x00000000


	//----- nvinfo : EIATTR_MIN_STACK_SIZE
	.align		4
.L_37:
        /*00e4*/ 	.byte	0x04, 0x12
        /*00e6*/ 	.short	(.L_39 - .L_38)
	.align		4
.L_38:
        /*00e8*/ 	.word	index@(compute_transfer_entropy_kernel)
        /*00ec*/ 	.word	0x00000000


	//----- nvinfo : EIATTR_MIN_STACK_SIZE
	.align		4
.L_39:
        /*00f0*/ 	.byte	0x04, 0x12
        /*00f2*/ 	.short	(.L_41 - .L_40)
	.align		4
.L_40:
        /*00f4*/ 	.word	index@(build_histogram_2d_kernel)
        /*00f8*/ 	.word	0x00000000


	//----- nvinfo : EIATTR_MIN_STACK_SIZE
	.align		4
.L_41:
        /*00fc*/ 	.byte	0x04, 0x12
        /*00fe*/ 	.short	(.L_43 - .L_42)
	.align		4
.L_42:
        /*0100*/ 	.word	index@(build_histogram_3d_kernel)
        /*0104*/ 	.word	0x00000000


	//----- nvinfo : EIATTR_MIN_STACK_SIZE
	.align		4
.L_43:
        /*0108*/ 	.byte	0x04, 0x12
        /*010a*/ 	.short	(.L_45 - .L_44)
	.align		4
.L_44:
        /*010c*/ 	.word	index@(compute_minmax_kernel)
        /*0110*/ 	.word	0x00000000
.L_45:


//--------------------- .nv.compat                --------------------------
	.section	.nv.compat,"",@"SHT_CUDA_COMPAT_INFO"
	.align	4
        /*0000*/ 	.byte	0x02, 0x09, 0x00, 0x00, 0x02, 0x02, 0x01, 0x00, 0x02, 0x05, 0x05, 0x00, 0x03, 0x07, 0x01, 0x01
        /*0010*/ 	.byte	0x02, 0x03, 0x00, 0x00, 0x02, 0x06, 0x01, 0x00, 0x04, 0x0b, 0x08, 0x00, 0x01, 0x00, 0x00, 0x00
        /*0020*/ 	.byte	0x00, 0x00, 0x00, 0x00


//--------------------- .nv.info.build_histogram_2d_xp_yp_kernel --------------------------
	.section	.nv.info.build_histogram_2d_xp_yp_kernel,"",@"SHT_CUDA_INFO"
	.sectionflags	@""
	.align	4


	//----- nvinfo : EIATTR_CUDA_API_VERSION
	.align		4
        /*0000*/ 	.byte	0x04, 0x37
        /*0002*/ 	.short	(.L_47 - .L_46)
.L_46:
        /*0004*/ 	.word	0x00000082


	//----- nvinfo : EIATTR_KPARAM_INFO
	.align		4
.L_47:
        /*0008*/ 	.byte	0x04, 0x17
        /*000a*/ 	.short	(.L_49 - .L_48)
.L_48:
        /*000c*/ 	.word	0x00000000
        /*0010*/ 	.short	0x000a
        /*0012*/ 	.short	0x0040
        /*0014*/ 	.byte	0x00, 0xf5, 0x21, 0x00


	//----- nvinfo : EIATTR_KPARAM_INFO
	.align		4
.L_49:
        /*0018*/ 	.byte	0x04, 0x17
        /*001a*/ 	.short	(.L_51 - .L_50)
.L_50:
        /*001c*/ 	.word	0x00000000
        /*0020*/ 	.short	0x0009
        /*0022*/ 	.short	0x0038
        /*0024*/ 	.byte	0x00, 0xf0, 0x21, 0x00


	//----- nvinfo : EIATTR_KPARAM_INFO
	.align		4
.L_51:
        /*0028*/ 	.byte	0x04, 0x17
        /*002a*/ 	.short	(.L_53 - .L_52)
.L_52:
        /*002c*/ 	.word	0x00000000
        /*0030*/ 	.short	0x0008
        /*0032*/ 	.short	0x0030
        /*0034*/ 	.byte	0x00, 0xf0, 0x21, 0x00


	//----- nvinfo : EIATTR_KPARAM_INFO
	.align		4
.L_53:
        /*0038*/ 	.byte	0x04, 0x17
        /*003a*/ 	.short	(.L_55 - .L_54)
.L_54:
        /*003c*/ 	.word	0x00000000
        /*0040*/ 	.short	0x0007
        /*0042*/ 	.short	0x0028
        /*0044*/ 	.byte	0x00, 0xf0, 0x21, 0x00


	//----- nvinfo : EIATTR_KPARAM_INFO
	.align		4
.L_55:
        /*0048*/ 	.byte	0x04, 0x17
        /*004a*/ 	.short	(.L_57 - .L_56)
.L_56:
        /*004c*/ 	.word	0x00000000
        /*0050*/ 	.short	0x0006
        /*0052*/ 	.short	0x0020
        /*0054*/ 	.byte	0x00, 0xf0, 0x21, 0x00


	//----- nvinfo : EIATTR_KPARAM_INFO
	.align		4
.L_57:
        /*0058*/ 	.byte	0x04, 0x17
        /*005a*/ 	.short	(.L_59 - .L_58)
.L_58:
        /*005c*/ 	.word	0x00000000
        /*0060*/ 	.short	0x0005
        /*0062*/ 	.short	0x001c
        /*0064*/ 	.byte	0x00, 0xf0, 0x11, 0x00


	//----- nvinfo : EIATTR_KPARAM_INFO
	.align		4
.L_59:
        /*0068*/ 	.byte	0x04, 0x17
        /*006a*/ 	.short	(.L_61 - .L_60)
.L_60:
        /*006c*/ 	.word	0x00000000
        /*0070*/ 	.short	0x0004
        /*0072*/ 	.short	0x0018
        /*0074*/ 	.byte	0x00, 0xf0, 0x11, 0x00


	//----- nvinfo : EIATTR_KPARAM_INFO
	.align		4
.L_61:
        /*0078*/ 	.byte	0x04, 0x17
        /*007a*/ 	.short	(.L_63 - .L_62)
.L_62:
        /*007c*/ 	.word	0x00000000
        /*0080*/ 	.short	0x0003
        /*0082*/ 	.short	0x0014
        /*0084*/ 	.byte	0x00, 0xf0, 0x11, 0x00


	//----- nvinfo : EIATTR_KPARAM_INFO
	.align		4
.L_63:
        /*0088*/ 	.byte	0x04, 0x17
        /*008a*/ 	.short	(.L_65 - .L_64)
.L_64:
        /*008c*/ 	.word	0x00000000
        /*0090*/ 	.short	0x0002
        /*0092*/ 	.short	0x0010
        /*0094*/ 	.byte	0x00, 0xf0, 0x11, 0x00


	//----- nvinfo : EIATTR_KPARAM_INFO
	.align		4
.L_65:
        /*0098*/ 	.byte	0x04, 0x17
        /*009a*/ 	.short	(.L_67 - .L_66)
.L_66:
        /*009c*/ 	.word	0x00000000
        /*00a0*/ 	.short	0x0001
        /*00a2*/ 	.short	0x0008
        /*00a4*/ 	.byte	0x00, 0xf5, 0x21, 0x00


	//----- nvinfo : EIATTR_KPARAM_INFO
	.align		4
.L_67:
        /*00a8*/ 	.byte	0x04, 0x17
        /*00aa*/ 	.short	(.L_69 - .L_68)
.L_68:
        /*00ac*/ 	.word	0x00000000
        /*00b0*/ 	.short	0x0000
        /*00b2*/ 	.short	0x0000
        /*00b4*/ 	.byte	0x00, 0xf5, 0x21, 0x00


	//----- nvinfo : EIATTR_SPARSE_MMA_MASK
	.align		4
.L_69:
        /*00b8*/ 	.byte	0x03, 0x50
        /*00ba*/ 	.short	0x0000


	//----- nvinfo : EIATTR_MAXREG_COUNT
	.align		4
        /*00bc*/ 	.byte	0x03, 0x1b
        /*00be*/ 	.short	0x00ff


	//----- nvinfo : EIATTR_MERCURY_ISA_VERSION
	.align		4
        /*00c0*/ 	.byte	0x03, 0x5f
        /*00c2*/ 	.short	0x0101


	//----- nvinfo : EIATTR_VRC_CTA_INIT_COUNT
	.align		4
        /*00c4*/ 	.byte	0x02, 0x4a
	.zero		1
	.zero		1


	//----- nvinfo : EIATTR_EXIT_INSTR_OFFSETS
	.align		4
        /*00c8*/ 	.byte	0x04, 0x1c
        /*00ca*/ 	.short	(.L_71 - .L_70)


	//   ....[0]....
.L_70:
        /*00cc*/ 	.word	0x000000b0


	//   ....[1]....
        /*00d0*/ 	.word	0x00000750


	//----- nvinfo : EIATTR_CRS_STACK_SIZE
	.align		4
.L_71:
        /*00d4*/ 	.byte	0x04, 0x1e
        /*00d6*/ 	.short	(.L_73 - .L_72)
.L_72:
        /*00d8*/ 	.word	0x00000000


	//----- nvinfo : EIATTR_CBANK_PARAM_SIZE
	.align		4
.L_73:
        /*00dc*/ 	.byte	0x03, 0x19
        /*00de*/ 	.short	0x0048


	//----- nvinfo : EIATTR_PARAM_CBANK
	.align		4
        /*00e0*/ 	.byte	0x04, 0x0a
        /*00e2*/ 	.short	(.L_75 - .L_74)
	.align		4
.L_74:
        /*00e4*/ 	.word	index@(.nv.constant0.build_histogram_2d_xp_yp_kernel)
        /*00e8*/ 	.short	0x0380
        /*00ea*/ 	.short	0x0048


	//----- nvinfo : EIATTR_SW_WAR
	.align		4
.L_75:
        /*00ec*/ 	.byte	0x04, 0x36
        /*00ee*/ 	.short	(.L_77 - .L_76)
.L_76:
        /*00f0*/ 	.word	0x00000008
.L_77:


//--------------------- .nv.info.build_histogram_1d_kernel --------------------------
	.section	.nv.info.build_histogram_1d_kernel,"",@"SHT_CUDA_INFO"
	.sectionflags	@""
	.align	4


	//----- nvinfo : EIATTR_CUDA_API_VERSION
	.align		4
        /*0000*/ 	.byte	0x04, 0x37
        /*0002*/ 	.short	(.L_79 - .L_78)
.L_78:
        /*0004*/ 	.word	0x00000082


	//----- nvinfo : EIATTR_KPARAM_INFO
	.align		4
.L_79:
        /*0008*/ 	.byte	0x04, 0x17
        /*000a*/ 	.short	(.L_81 - .L_80)
.L_80:
        /*000c*/ 	.word	0x00000000
        /*0010*/ 	.short	0x0007
        /*0012*/ 	.short	0x0028
        /*0014*/ 	.byte	0x00, 0xf5, 0x21, 0x00


	//----- nvinfo : EIATTR_KPARAM_INFO
	.align		4
.L_81:
        /*0018*/ 	.byte	0x04, 0x17
        /*001a*/ 	.short	(.L_83 - .L_82)
.L_82:
        /*001c*/ 	.word	0x00000000
        /*0020*/ 	.short	0x0006
        /*0022*/ 	.short	0x0020
        /*0024*/ 	.byte	0x00, 0xf0, 0x21, 0x00


	//----- nvinfo : EIATTR_KPARAM_INFO
	.align		4
.L_83:
        /*0028*/ 	.byte	0x04, 0x17
        /*002a*/ 	.short	(.L_85 - .L_84)
.L_84:
        /*002c*/ 	.word	0x00000000
        /*0030*/ 	.short	0x0005
        /*0032*/ 	.short	0x0018
        /*0034*/ 	.byte	0x00, 0xf0, 0x21, 0x00


	//----- nvinfo : EIATTR_KPARAM_INFO
	.align		4
.L_85:
        /*0038*/ 	.byte	0x04, 0x17
        /*003a*/ 	.short	(.L_87 - .L_86)
.L_86:
        /*003c*/ 	.word	0x00000000
        /*0040*/ 	.short	0x0004
        /*0042*/ 	.short	0x0014
        /*0044*/ 	.byte	0x00, 0xf0, 0x11, 0x00


	//----- nvinfo : EIATTR_KPARAM_INFO
	.align		4
.L_87:
        /*0048*/ 	.byte	0x04, 0x17
        /*004a*/ 	.short	(.L_89 - .L_88)
.L_88:
        /*004c*/ 	.word	0x00000000
        /*0050*/ 	.short	0x0003
        /*0052*/ 	.short	0x0010
        /*0054*/ 	.byte	0x00, 0xf0, 0x11, 0x00


	//----- nvinfo : EIATTR_KPARAM_INFO
	.align		4
.L_89:
        /*0058*/ 	.byte	0x04, 0x17
        /*005a*/ 	.short	(.L_91 - .L_90)
.L_90:
        /*005c*/ 	.word	0x00000000
        /*0060*/ 	.short	0x0002
        /*0062*/ 	.short	0x000c
        /*0064*/ 	.byte	0x00, 0xf0, 0x11, 0x00


	//----- nvinfo : EIATTR_KPARAM_INFO
	.align		4
.L_91:
        /*0068*/ 	.byte	0x04, 0x17
        /*006a*/ 	.short	(.L_93 - .L_92)
.L_92:
        /*006c*/ 	.word	0x00000000
        /*0070*/ 	.short	0x0001
        /*0072*/ 	.short	0x0008
        /*0074*/ 	.byte	0x00, 0xf0, 0x11, 0x00


	//----- nvinfo : EIATTR_KPARAM_INFO
	.align		4
.L_93:
        /*0078*/ 	.byte	0x04, 0x17
        /*007a*/ 	.short	(.L_95 - .L_94)
.L_94:
        /*007c*/ 	.word	0x00000000
        /*0080*/ 	.short	0x0000
        /*0082*/ 	.short	0x0000
        /*0084*/ 	.byte	0x00, 0xf5, 0x21, 0x00


	//----- nvinfo : EIATTR_SPARSE_MMA_MASK
	.align		4
.L_95:
        /*0088*/ 	.byte	0x03, 0x50
        /*008a*/ 	.short	0x0000


	//----- nvinfo : EIATTR_MAXREG_COUNT
	.align		4
        /*008c*/ 	.byte	0x03, 0x1b
        /*008e*/ 	.short	0x00ff


	//----- nvinfo : EIATTR_MERCURY_ISA_VERSION
	.align		4
        /*0090*/ 	.byte	0x03, 0x5f
        /*0092*/ 	.short	0x0101


	//----- nvinfo : EIATTR_VRC_CTA_INIT_COUNT
	.align		4
        /*0094*/ 	.byte	0x02, 0x4a
	.zero		1
	.zero		1


	//----- nvinfo : EIATTR_EXIT_INSTR_OFFSETS
	.align		4
        /*0098*/ 	.byte	0x04, 0x1c
        /*009a*/ 	.short	(.L_97 - .L_96)


	//   ....[0]....
.L_96:
        /*009c*/ 	.word	0x000000b0


	//   ....[1]....
        /*00a0*/ 	.word	0x00000400


	//----- nvinfo : EIATTR_CRS_STACK_SIZE
	.align		4
.L_97:
        /*00a4*/ 	.byte	0x04, 0x1e
        /*00a6*/ 	.short	(.L_99 - .L_98)
.L_98:
        /*00a8*/ 	.word	0x00000000


	//----- nvinfo : EIATTR_CBANK_PARAM_SIZE
	.align		4
.L_99:
        /*00ac*/ 	.byte	0x03, 0x19
        /*00ae*/ 	.short	0x0030


	//----- nvinfo : EIATTR_PARAM_CBANK
	.align		4
        /*00b0*/ 	.byte	0x04, 0x0a
        /*00b2*/ 	.short	(.L_101 - .L_100)
	.align		4
.L_100:
        /*00b4*/ 	.word	index@(.nv.constant0.build_histogram_1d_kernel)
        /*00b8*/ 	.short	0x0380
        /*00ba*/ 	.short	0x0030


	//----- nvinfo : EIATTR_SW_WAR
	.align		4
.L_101:
        /*00bc*/ 	.byte	0x04, 0x36
        /*00be*/ 	.short	(.L_103 - .L_102)
.L_102:
        /*00c0*/ 	.word	0x00000008
.L_103:


//--------------------- .nv.info.compute_transfer_entropy_kernel --------------------------
	.section	.nv.info.compute_transfer_entropy_kernel,"",@"SHT_CUDA_INFO"
	.sectionflags	@""
	.align	4


	//----- nvinfo : EIATTR_CUDA_API_VERSION
	.align		4
        /*0000*/ 	.byte	0x04, 0x37
        /*0002*/ 	.short	(.L_105 - .L_104)
.L_104:
        /*0004*/ 	.word	0x00000082


	//----- nvinfo : EIATTR_KPARAM_INFO
	.align		4
.L_105:
        /*0008*/ 	.byte	0x04, 0x17
        /*000a*/ 	.short	(.L_107 - .L_106)
.L_106:
        /*000c*/ 	.word	0x00000000
        /*0010*/ 	.short	0x0006
        /*0012*/ 	.short	0x0028
        /*0014*/ 	.byte	0x00, 0xf5, 0x21, 0x00


	//----- nvinfo : EIATTR_KPARAM_INFO
	.align		4
.L_107:
        /*0018*/ 	.byte	0x04, 0x17
        /*001a*/ 	.short	(.L_109 - .L_108)
.L_108:
        /*001c*/ 	.word	0x00000000
        /*0020*/ 	.short	0x0005
        /*0022*/ 	.short	0x0024
        /*0024*/ 	.byte	0x00, 0xf0, 0x11, 0x00


	//----- nvinfo : EIATTR_KPARAM_INFO
	.align		4
.L_109:
        /*0028*/ 	.byte	0x04, 0x17
        /*002a*/ 	.short	(.L_111 - .L_110)
.L_110:
        /*002c*/ 	.word	0x00000000
        /*0030*/ 	.short	0x0004
        /*0032*/ 	.short	0x0020
        /*0034*/ 	.byte	0x00, 0xf0, 0x11, 0x00


	//----- nvinfo : EIATTR_KPARAM_INFO
	.align		4
.L_111:
        /*0038*/ 	.byte	0x04, 0x17
        /*003a*/ 	.short	(.L_113 - .L_112)
.L_112:
        /*003c*/ 	.word	0x00000000
        /*0040*/ 	.short	0x0003
        /*0042*/ 	.short	0x0018
        /*0044*/ 	.byte	0x00, 0xf5, 0x21, 0x00


	//----- nvinfo : EIATTR_KPARAM_INFO
	.align		4
.L_113:
        /*0048*/ 	.byte	0x04, 0x17
        /*004a*/ 	.short	(.L_115 - .L_114)
.L_114:
        /*004c*/ 	.word	0x00000000
        /*0050*/ 	.short	0x0002
        /*0052*/ 	.short	0x0010
        /*0054*/ 	.byte	0x00, 0xf5, 0x21, 0x00


	//----- nvinfo : EIATTR_KPARAM_INFO
	.align		4
.L_115:
        /*0058*/ 	.byte	0x04, 0x17
        /*005a*/ 	.short	(.L_117 - .L_116)
.L_116:
        /*005c*/ 	.word	0x00000000
        /*0060*/ 	.short	0x0001
        /*0062*/ 	.short	0x0008
        /*0064*/ 	.byte	0x00, 0xf5, 0x21, 0x00


	//----- nvinfo : EIATTR_KPARAM_INFO
	.align		4
.L_117:
        /*0068*/ 	.byte	0x04, 0x17
        /*006a*/ 	.short	(.L_119 - .L_118)
.L_118:
        /*006c*/ 	.word	0x00000000
        /*0070*/ 	.short	0x0000
        /*0072*/ 	.short	0x0000
        /*0074*/ 	.byte	0x00, 0xf5, 0x21, 0x00


	//----- nvinfo : EIATTR_SPARSE_MMA_MASK
	.align		4
.L_119:
        /*0078*/ 	.byte	0x03, 0x50
        /*007a*/ 	.short	0x0000


	//----- nvinfo : EIATTR_MAXREG_COUNT
	.align		4
        /*007c*/ 	.byte	0x03, 0x1b
        /*007e*/ 	.short	0x00ff


	//----- nvinfo : EIATTR_NUM_BARRIERS
	.align		4
        /*0080*/ 	.byte	0x02, 0x4c
        /*0082*/ 	.byte	0x01
	.zero		1


	//----- nvinfo : EIATTR_MERCURY_ISA_VERSION
	.align		4
        /*0084*/ 	.byte	0x03, 0x5f
        /*0086*/ 	.short	0x0101


	//----- nvinfo : EIATTR_VRC_CTA_INIT_COUNT
	.align		4
        /*0088*/ 	.byte	0x02, 0x4a
	.zero		1
	.zero		1


	//----- nvinfo : EIATTR_EXIT_INSTR_OFFSETS
	.align		4
        /*008c*/ 	.byte	0x04, 0x1c
        /*008e*/ 	.short	(.L_121 - .L_120)


	//   ....[0]....
.L_120:
        /*0090*/ 	.word	0x000014d0


	//   ....[1]....
        /*0094*/ 	.word	0x00001540


	//----- nvinfo : EIATTR_CRS_STACK_SIZE
	.align		4
.L_121:
        /*0098*/ 	.byte	0x04, 0x1e
        /*009a*/ 	.short	(.L_123 - .L_122)
.L_122:
        /*009c*/ 	.word	0x00000000


	//----- nvinfo : EIATTR_CBANK_PARAM_SIZE
	.align		4
.L_123:
        /*00a0*/ 	.byte	0x03, 0x19
        /*00a2*/ 	.short	0x0030


	//----- nvinfo : EIATTR_PARAM_CBANK
	.align		4
        /*00a4*/ 	.byte	0x04, 0x0a
        /*00a6*/ 	.short	(.L_125 - .L_124)
	.align		4
.L_124:
        /*00a8*/ 	.word	index@(.nv.constant0.compute_transfer_entropy_kernel)
        /*00ac*/ 	.short	0x0380
        /*00ae*/ 	.short	0x0030


	//----- nvinfo : EIATTR_SW_WAR
	.align		4
.L_125:
        /*00b0*/ 	.byte	0x04, 0x36
        /*00b2*/ 	.short	(.L_127 - .L_126)
.L_126:
        /*00b4*/ 	.word	0x00000008
.L_127:


//--------------------- .nv.info.build_histogram_2d_kernel --------------------------
	.section	.nv.info.build_histogram_2d_kernel,"",@"SHT_CUDA_INFO"
	.sectionflags	@""
	.align	4


	//----- nvinfo : EIATTR_CUDA_API_VERSION
	.align		4
        /*0000*/ 	.byte	0x04, 0x37
        /*0002*/ 	.short	(.L_129 - .L_128)
.L_128:
        /*0004*/ 	.word	0x00000082


	//----- nvinfo : EIATTR_KPARAM_INFO
	.align		4
.L_129:
        /*0008*/ 	.byte	0x04, 0x17
        /*000a*/ 	.short	(.L_131 - .L_130)
.L_130:
        /*000c*/ 	.word	0x00000000
        /*0010*/ 	.short	0x0007
        /*0012*/ 	.short	0x0028
        /*0014*/ 	.byte	0x00, 0xf5, 0x21, 0x00


	//----- nvinfo : EIATTR_KPARAM_INFO
	.align		4
.L_131:
        /*0018*/ 	.byte	0x04, 0x17
        /*001a*/ 	.short	(.L_133 - .L_132)
.L_132:
        /*001c*/ 	.word	0x00000000
        /*0020*/ 	.short	0x0006
        /*0022*/ 	.short	0x0020
        /*0024*/ 	.byte	0x00, 0xf0, 0x21, 0x00


	//----- nvinfo : EIATTR_KPARAM_INFO
	.align		4
.L_133:
        /*0028*/ 	.byte	0x04, 0x17
        /*002a*/ 	.short	(.L_135 - .L_134)
.L_134:
        /*002c*/ 	.word	0x00000000
        /*0030*/ 	.short	0x0005
        /*0032*/ 	.short	0x0018
        /*0034*/ 	.byte	0x00, 0xf0, 0x21, 0x00


	//----- nvinfo : EIATTR_KPARAM_INFO
	.align		4
.L_135:
        /*0038*/ 	.byte	0x04, 0x17
        /*003a*/ 	.short	(.L_137 - .L_136)
.L_136:
        /*003c*/ 	.word	0x00000000
        /*0040*/ 	.short	0x0004
        /*0042*/ 	.short	0x0014
        /*0044*/ 	.byte	0x00, 0xf0, 0x11, 0x00


	//----- nvinfo : EIATTR_KPARAM_INFO
	.align		4
.L_137:
        /*0048*/ 	.byte	0x04, 0x17
        /*004a*/ 	.short	(.L_139 - .L_138)
.L_138:
        /*004c*/ 	.word	0x00000000
        /*0050*/ 	.short	0x0003
        /*0052*/ 	.short	0x0010
        /*0054*/ 	.byte	0x00, 0xf0, 0x11, 0x00


	//----- nvinfo : EIATTR_KPARAM_INFO
	.align		4
.L_139:
        /*0058*/ 	.byte	0x04, 0x17
        /*005a*/ 	.short	(.L_141 - .L_140)
.L_140:
        /*005c*/ 	.word	0x00000000
        /*0060*/ 	.short	0x0002
        /*0062*/ 	.short	0x000c
        /*0064*/ 	.byte	0x00, 0xf0, 0x11, 0x00


	//----- nvinfo : EIATTR_KPARAM_INFO
	.align		4
.L_141:
        /*0068*/ 	.byte	0x04, 0x17
        /*006a*/ 	.short	(.L_143 - .L_142)
.L_142:
        /*006c*/ 	.word	0x00000000
        /*0070*/ 	.short	0x0001
        /*0072*/ 	.short	0x0008
        /*0074*/ 	.byte	0x00, 0xf0, 0x11, 0x00


	//----- nvinfo : EIATTR_KPARAM_INFO
	.align		4
.L_143:
        /*0078*/ 	.byte	0x04, 0x17
        /*007a*/ 	.short	(.L_145 - .L_144)
.L_144:
        /*007c*/ 	.word	0x00000000
        /*0080*/ 	.short	0x0000
        /*0082*/ 	.short	0x0000
        /*0084*/ 	.byte	0x00, 0xf5, 0x21, 0x00


	//----- nvinfo : EIATTR_SPARSE_MMA_MASK
	.align		4
.L_145:
        /*0088*/ 	.byte	0x03, 0x50
        /*008a*/ 	.short	0x0000


	//----- nvinfo : EIATTR_MAXREG_COUNT
	.align		4
        /*008c*/ 	.byte	0x03, 0x1b
        /*008e*/ 	.short	0x00ff


	//----- nvinfo : EIATTR_MERCURY_ISA_VERSION
	.align		4
        /*0090*/ 	.byte	0x03, 0x5f
        /*0092*/ 	.short	0x0101


	//----- nvinfo : EIATTR_VRC_CTA_INIT_COUNT
	.align		4
        /*0094*/ 	.byte	0x02, 0x4a
	.zero		1
	.zero		1


	//----- nvinfo : EIATTR_EXIT_INSTR_OFFSETS
	.align		4
        /*0098*/ 	.byte	0x04, 0x1c
        /*009a*/ 	.short	(.L_147 - .L_146)


	//   ....[0]....
.L_146:
        /*009c*/ 	.word	0x000000b0


	//   ....[1]....
        /*00a0*/ 	.word	0x000006f0


	//----- nvinfo : EIATTR_CRS_STACK_SIZE
	.align		4
.L_147:
        /*00a4*/ 	.byte	0x04, 0x1e
        /*00a6*/ 	.short	(.L_149 - .L_148)
.L_148:
        /*00a8*/ 	.word	0x00000000


	//----- nvinfo : EIATTR_CBANK_PARAM_SIZE
	.align		4
.L_149:
        /*00ac*/ 	.byte	0x03, 0x19
        /*00ae*/ 	.short	0x0030


	//----- nvinfo : EIATTR_PARAM_CBANK
	.align		4
        /*00b0*/ 	.byte	0x04, 0x0a
        /*00b2*/ 	.short	(.L_151 - .L_150)
	.align		4
.L_150:
        /*00b4*/ 	.word	index@(.nv.constant0.build_histogram_2d_kernel)
        /*00b8*/ 	.short	0x0380
        /*00ba*/ 	.short	0x0030


	//----- nvinfo : EIATTR_SW_WAR
	.align		4
.L_151:
        /*00bc*/ 	.byte	0x04, 0x36
        /*00be*/ 	.short	(.L_153 - .L_152)
.L_152:
        /*00c0*/ 	.word	0x00000008
.L_153:


//--------------------- .nv.info.build_histogram_3d_kernel --------------------------
	.section	.nv.info.build_histogram_3d_kernel,"",@"SHT_CUDA_INFO"
	.sectionflags	@""
	.align	4


	//----- nvinfo : EIATTR_CUDA_API_VERSION
	.align		4
        /*0000*/ 	.byte	0x04, 0x37
        /*0002*/ 	.short	(.L_155 - .L_154)
.L_154:
        /*0004*/ 	.word	0x00000082


	//----- nvinfo : EIATTR_KPARAM_INFO
	.align		4
.L_155:
        /*0008*/ 	.byte	0x04, 0x17
        /*000a*/ 	.short	(.L_157 - .L_156)
.L_156:
        /*000c*/ 	.word	0x00000000
        /*0010*/ 	.short	0x000a
        /*0012*/ 	.short	0x0040
        /*0014*/ 	.byte	0x00, 0xf5, 0x21, 0x00


	//----- nvinfo : EIATTR_KPARAM_INFO
	.align		4
.L_157:
        /*0018*/ 	.byte	0x04, 0x17
        /*001a*/ 	.short	(.L_159 - .L_158)
.L_158:
        /*001c*/ 	.word	0x00000000
        /*0020*/ 	.short	0x0009
        /*0022*/ 	.short	0x0038
        /*0024*/ 	.byte	0x00, 0xf0, 0x21, 0x00


	//----- nvinfo : EIATTR_KPARAM_INFO
	.align		4
.L_159:
        /*0028*/ 	.byte	0x04, 0x17
        /*002a*/ 	.short	(.L_161 - .L_160)
.L_160:
        /*002c*/ 	.word	0x00000000
        /*0030*/ 	.short	0x0008
        /*0032*/ 	.short	0x0030
        /*0034*/ 	.byte	0x00, 0xf0, 0x21, 0x00


	//----- nvinfo : EIATTR_KPARAM_INFO
	.align		4
.L_161:
        /*0038*/ 	.byte	0x04, 0x17
        /*003a*/ 	.short	(.L_163 - .L_162)
.L_162:
        /*003c*/ 	.word	0x00000000
        /*0040*/ 	.short	0x0007
        /*0042*/ 	.short	0x0028
        /*0044*/ 	.byte	0x00, 0xf0, 0x21, 0x00


	//----- nvinfo : EIATTR_KPARAM_INFO
	.align		4
.L_163:
        /*0048*/ 	.byte	0x04, 0x17
        /*004a*/ 	.short	(.L_165 - .L_164)
.L_164:
        /*004c*/ 	.word	0x00000000
        /*0050*/ 	.short	0x0006
        /*0052*/ 	.short	0x0020
        /*0054*/ 	.byte	0x00, 0xf0, 0x21, 0x00


	//----- nvinfo : EIATTR_KPARAM_INFO
	.align		4
.L_165:
        /*0058*/ 	.byte	0x04, 0x17
        /*005a*/ 	.short	(.L_167 - .L_166)
.L_166:
        /*005c*/ 	.word	0x00000000
        /*0060*/ 	.short	0x0005
        /*0062*/ 	.short	0x001c
        /*0064*/ 	.byte	0x00, 0xf0, 0x11, 0x00


	//----- nvinfo : EIATTR_KPARAM_INFO
	.align		4
.L_167:
        /*0068*/ 	.byte	0x04, 0x17
        /*006a*/ 	.short	(.L_169 - .L_168)
.L_168:
        /*006c*/ 	.word	0x00000000
        /*0070*/ 	.short	0x0004
        /*0072*/ 	.short	0x0018
        /*0074*/ 	.byte	0x00, 0xf0, 0x11, 0x00


	//----- nvinfo : EIATTR_KPARAM_INFO
	.align		4
.L_169:
        /*0078*/ 	.byte	0x04, 0x17
        /*007a*/ 	.short	(.L_171 - .L_170)
.L_170:
        /*007c*/ 	.word	0x00000000
        /*0080*/ 	.short	0x0003
        /*0082*/ 	.short	0x0014
        /*0084*/ 	.byte	0x00, 0xf0, 0x11, 0x00


	//----- nvinfo : EIATTR_KPARAM_INFO
	.align		4
.L_171:
        /*0088*/ 	.byte	0x04, 0x17
        /*008a*/ 	.short	(.L_173 - .L_172)
.L_172:
        /*008c*/ 	.word	0x00000000
        /*0090*/ 	.short	0x0002
        /*0092*/ 	.short	0x0010
        /*0094*/ 	.byte	0x00, 0xf0, 0x11, 0x00


	//----- nvinfo : EIATTR_KPARAM_INFO
	.align		4
.L_173:
        /*0098*/ 	.byte	0x04, 0x17
        /*009a*/ 	.short	(.L_175 - .L_174)
.L_174:
        /*009c*/ 	.word	0x00000000
        /*00a0*/ 	.short	0x0001
        /*00a2*/ 	.short	0x0008
        /*00a4*/ 	.byte	0x00, 0xf5, 0x21, 0x00


	//----- nvinfo : EIATTR_KPARAM_INFO
	.align		4
.L_175:
        /*00a8*/ 	.byte	0x04, 0x17
        /*00aa*/ 	.short	(.L_177 - .L_176)
.L_176:
        /*00ac*/ 	.word	0x00000000
        /*00b0*/ 	.short	0x0000
        /*00b2*/ 	.short	0x0000
        /*00b4*/ 	.byte	0x00, 0xf5, 0x21, 0x00


	//----- nvinfo : EIATTR_SPARSE_MMA_MASK
	.align		4
.L_177:
        /*00b8*/ 	.byte	0x03, 0x50
        /*00ba*/ 	.short	0x0000


	//----- nvinfo : EIATTR_MAXREG_COUNT
	.align		4
        /*00bc*/ 	.byte	0x03, 0x1b
        /*00be*/ 	.short	0x00ff


	//----- nvinfo : EIATTR_MERCURY_ISA_VERSION
	.align		4
        /*00c0*/ 	.byte	0x03, 0x5f
        /*00c2*/ 	.short	0x0101


	//----- nvinfo : EIATTR_VRC_CTA_INIT_COUNT
	.align		4
        /*00c4*/ 	.byte	0x02, 0x4a
	.zero		1
	.zero		1


	//----- nvinfo : EIATTR_EXIT_INSTR_OFFSETS
	.align		4
        /*00c8*/ 	.byte	0x04, 0x1c
        /*00ca*/ 	.short	(.L_179 - .L_178)


	//   ....[0]....
.L_178:
        /*00cc*/ 	.word	0x000000b0


	//   ....[1]....
        /*00d0*/ 	.word	0x00000a10


	//----- nvinfo : EIATTR_CRS_STACK_SIZE
	.align		4
.L_179:
        /*00d4*/ 	.byte	0x04, 0x1e
        /*00d6*/ 	.short	(.L_181 - .L_180)
.L_180:
        /*00d8*/ 	.word	0x00000000


	//----- nvinfo : EIATTR_CBANK_PARAM_SIZE
	.align		4
.L_181:
        /*00dc*/ 	.byte	0x03, 0x19
        /*00de*/ 	.short	0x0048


	//----- nvinfo : EIATTR_PARAM_CBANK
	.align		4
        /*00e0*/ 	.byte	0x04, 0x0a
        /*00e2*/ 	.short	(.L_183 - .L_182)
	.align		4
.L_182:
        /*00e4*/ 	.word	index@(.nv.constant0.build_histogram_3d_kernel)
        /*00e8*/ 	.short	0x0380
        /*00ea*/ 	.short	0x0048


	//----- nvinfo : EIATTR_SW_WAR
	.align		4
.L_183:
        /*00ec*/ 	.byte	0x04, 0x36
        /*00ee*/ 	.short	(.L_185 - .L_184)
.L_184:
        /*00f0*/ 	.word	0x00000008
.L_185:


//--------------------- .nv.info.compute_minmax_kernel --------------------------
	.section	.nv.info.compute_minmax_kernel,"",@"SHT_CUDA_INFO"
	.sectionflags	@""
	.align	4


	//----- nvinfo : EIATTR_CUDA_API_VERSION
	.align		4
        /*0000*/ 	.byte	0x04, 0x37
        /*0002*/ 	.short	(.L_187 - .L_186)
.L_186:
        /*0004*/ 	.word	0x00000082


	//----- nvinfo : EIATTR_KPARAM_INFO
	.align		4
.L_187:
        /*0008*/ 	.byte	0x04, 0x17
        /*000a*/ 	.short	(.L_189 - .L_188)
.L_188:
        /*000c*/ 	.word	0x00000000
        /*0010*/ 	.short	0x0003
        /*0012*/ 	.short	0x0018
        /*0014*/ 	.byte	0x00, 0xf5, 0x21, 0x00


	//----- nvinfo : EIATTR_KPARAM_INFO
	.align		4
.L_189:
        /*0018*/ 	.byte	0x04, 0x17
        /*001a*/ 	.short	(.L_191 - .L_190)
.L_190:
        /*001c*/ 	.word	0x00000000
        /*0020*/ 	.short	0x0002
        /*0022*/ 	.short	0x0010
        /*0024*/ 	.byte	0x00, 0xf5, 0x21, 0x00


	//----- nvinfo : EIATTR_KPARAM_INFO
	.align		4
.L_191:
        /*0028*/ 	.byte	0x04, 0x17
        /*002a*/ 	.short	(.L_193 - .L_192)
.L_192:
        /*002c*/ 	.word	0x00000000
        /*0030*/ 	.short	0x0001
        /*0032*/ 	.short	0x0008
        /*0034*/ 	.byte	0x00, 0xf0, 0x11, 0x00


	//----- nvinfo : EIATTR_KPARAM_INFO
	.align		4
.L_193:
        /*0038*/ 	.byte	0x04, 0x17
        /*003a*/ 	.short	(.L_195 - .L_194)
.L_194:
        /*003c*/ 	.word	0x00000000
        /*0040*/ 	.short	0x0000
        /*0042*/ 	.short	0x0000
        /*0044*/ 	.byte	0x00, 0xf5, 0x21, 0x00


	//----- nvinfo : EIATTR_SPARSE_MMA_MASK
	.align		4
.L_195:
        /*0048*/ 	.byte	0x03, 0x50
        /*004a*/ 	.short	0x0000


	//----- nvinfo : EIATTR_MAXREG_COUNT
	.align		4
        /*004c*/ 	.byte	0x03, 0x1b
        /*004e*/ 	.short	0x00ff


	//----- nvinfo : EIATTR_NUM_BARRIERS
	.align		4
        /*0050*/ 	.byte	0x02, 0x4c
        /*0052*/ 	.byte	0x01
	.zero		1


	//----- nvinfo : EIATTR_MERCURY_ISA_VERSION
	.align		4
        /*0054*/ 	.byte	0x03, 0x5f
        /*0056*/ 	.short	0x0101


	//----- nvinfo : EIATTR_VRC_CTA_INIT_COUNT
	.align		4
        /*0058*/ 	.byte	0x02, 0x4a
	.zero		1
	.zero		1


	//----- nvinfo : EIATTR_EXIT_INSTR_OFFSETS
	.align		4
        /*005c*/ 	.byte	0x04, 0x1c
        /*005e*/ 	.short	(.L_197 - .L_196)


	//   ....[0]....
.L_196:
        /*0060*/ 	.word	0x000003e0


	//   ....[1]....
        /*0064*/ 	.word	0x00000480


	//----- nvinfo : EIATTR_CRS_STACK_SIZE
	.align		4
.L_197:
        /*0068*/ 	.byte	0x04, 0x1e
        /*006a*/ 	.short	(.L_199 - .L_198)
.L_198:
        /*006c*/ 	.word	0x00000000


	//----- nvinfo : EIATTR_CBANK_PARAM_SIZE
	.align		4
.L_199:
        /*0070*/ 	.byte	0x03, 0x19
        /*0072*/ 	.short	0x0020


	//----- nvinfo : EIATTR_PARAM_CBANK
	.align		4
        /*0074*/ 	.byte	0x04, 0x0a
        /*0076*/ 	.short	(.L_201 - .L_200)
	.align		4
.L_200:
        /*0078*/ 	.word	index@(.nv.constant0.compute_minmax_kernel)
        /*007c*/ 	.short	0x0380
        /*007e*/ 	.short	0x0020


	//----- nvinfo : EIATTR_SW_WAR
	.align		4
.L_201:
        /*0080*/ 	.byte	0x04, 0x36
        /*0082*/ 	.short	(.L_203 - .L_202)
.L_202:
        /*0084*/ 	.word	0x00000008
.L_203:


//--------------------- .nv.callgraph             --------------------------
	.section	.nv.callgraph,"",@"SHT_CUDA_CALLGRAPH"
	.align	4
	.sectionentsize	8
	.align		4
        /*0000*/ 	.word	0x00000000
	.align		4
        /*0004*/ 	.word	0xffffffff
	.align		4
        /*0008*/ 	.word	0x00000000
	.align		4
        /*000c*/ 	.word	0xfffffffe
	.align		4
        /*0010*/ 	.word	0x00000000
	.align		4
        /*0014*/ 	.word	0xfffffffd
	.align		4
        /*0018*/ 	.word	0x00000000
	.align		4
        /*001c*/ 	.word	0xfffffffc


//--------------------- .text.build_histogram_2d_xp_yp_kernel --------------------------
	.section	.text.build_histogram_2d_xp_yp_kernel,"ax",@progbits
	.align	128
        .global         build_histogram_2d_xp_yp_kernel
        .type           build_histogram_2d_xp_yp_kernel,@function
        .size           build_histogram_2d_xp_yp_kernel,(.L_x_87 - build_histogram_2d_xp_yp_kernel)
        .other          build_histogram_2d_xp_yp_kernel,@"STO_CUDA_ENTRY STV_DEFAULT"
build_histogram_2d_xp_yp_kernel:
.text.build_histogram_2d_xp_yp_kernel:
[----:B------:R-:W-:Y:S01]  /*0000*/  LDC R1, c[0x0][0x37c] ;  /* 0x0000df00ff017b82 */ /* 0x000fe20000000800 */
[----:B------:R-:W0:Y:S01]  /*0010*/  S2R R3, SR_TID.X ;  /* 0x0000000000037919 */ /* 0x000e220000002100 */
[----:B------:R-:W1:Y:S06]  /*0020*/  LDCU UR9, c[0x0][0x398] ;  /* 0x00007300ff0977ac */ /* 0x000e6c0008000800 */
[----:B------:R-:W0:Y:S01]  /*0030*/  S2UR UR8, SR_CTAID.X ;  /* 0x00000000000879c3 */ /* 0x000e220000002500 */
[----:B------:R-:W1:Y:S07]  /*0040*/  LDCU.64 UR6, c[0x0][0x390] ;  /* 0x00007200ff0677ac */ /* 0x000e6e0008000a00 */
[----:B------:R-:W0:Y:S01]  /*0050*/  LDC R0, c[0x0][0x360] ;  /* 0x0000d800ff007b82 */ /* 0x000e220000000800 */
[----:B-1----:R-:W-:-:S04]  /*0060*/  UIMAD UR4, UR9, UR7, URZ ;  /* 0x00000007090472a4 */ /* 0x002fc8000f8e02ff */
[----:B------:R-:W-:-:S04]  /*0070*/  ULOP3.LUT UR5, URZ, UR4, URZ, 0x33, !UPT ;  /* 0x00000004ff057292 */ /* 0x000fc8000f8e33ff */
[----:B------:R-:W-:Y:S01]  /*0080*/  UIADD3 UR5, UPT, UPT, UR5, UR6, URZ ;  /* 0x0000000605057290 */ /* 0x000fe2000fffe0ff */
[----:B0-----:R-:W-:-:S05]  /*0090*/  IMAD R0, R0, UR8, R3 ;  /* 0x0000000800007c24 */ /* 0x001fca000f8e0203 */
[----:B------:R-:W-:-:S13]  /*00a0*/  ISETP.GE.AND P0, PT, R0, UR5, PT ;  /* 0x0000000500007c0c */ /* 0x000fda000bf06270 */
[----:B------:R-:W-:Y:S05]  /*00b0*/  @P0 EXIT ;  /* 0x000000000000094d */ /* 0x000fea0003800000 */
[----:B------:R-:W-:Y:S01]  /*00c0*/  VIADD R0, R0, UR4 ;  /* 0x0000000400007c36 */ /* 0x000fe20008000000 */
[----:B------:R-:W0:Y:S04]  /*00d0*/  LDCU.64 UR6, c[0x0][0x358] ;  /* 0x00006b00ff0677ac */ /* 0x000e280008000a00 */
[----:B------:R-:W-:-:S13]  /*00e0*/  ISETP.GE.AND P0, PT, R0, UR9, PT ;  /* 0x0000000900007c0c */ /* 0x000fda000bf06270 */
[----:B------:R-:W1:Y:S01]  /*00f0*/  @P0 LDC.64 R2, c[0x0][0x380] ;  /* 0x0000e000ff020b82 */ /* 0x000e620000000a00 */
[----:B------:R-:W-:Y:S01]  /*0100*/  @P0 VIADD R5, R0, -UR9 ;  /* 0x8000000900050c36 */ /* 0x000fe20008000000 */
[----:B------:R-:W2:Y:S03]  /*0110*/  LDCU.64 UR8, c[0x0][0x3a0] ;  /* 0x00007400ff0877ac */ /* 0x000ea60008000a00 */
[----:B-1----:R-:W-:-:S05]  /*0120*/  @P0 IMAD.WIDE R2, R5, 0x8, R2 ;  /* 0x0000000805020825 */ /* 0x002fca00078e0202 */
[----:B0-----:R-:W2:Y:S01]  /*0130*/  @P0 LDG.E.64 R6, desc[UR6][R2.64] ;  /* 0x0000000602060981 */ /* 0x001ea2000c1e1b00 */
[----:B------:R-:W0:Y:S03]  /*0140*/  @!P0 LDC.64 R4, c[0x0][0x380] ;  /* 0x0000e000ff048b82 */ /* 0x000e260000000a00 */
[----:B0-----:R-:W2:Y:S01]  /*0150*/  @!P0 LDG.E.64 R6, desc[UR6][R4.64] ;  /* 0x0000000604068981 */ /* 0x001ea2000c1e1b00 */
[----:B------:R-:W-:Y:S01]  /*0160*/  BSSY.RECONVERGENT B0, `(.L_x_0) ;  /* 0x0000027000007945 */ /* 0x000fe20003800200 */
[----:B------:R-:W-:Y:S01]  /*0170*/  IMAD.MOV.U32 R10, RZ, RZ, RZ ;  /* 0x000000ffff0a7224 */ /* 0x000fe200078e00ff */
[----:B--2---:R-:W-:-:S14]  /*0180*/  DSETP.GTU.AND P0, PT, R6, UR8, PT ;  /* 0x0000000806007e2a */ /* 0x004fdc000bf0c000 */
[----:B------:R-:W-:Y:S05]  /*0190*/  @!P0 BRA `(.L_x_1) ;  /* 0x00000000008c8947 */ /* 0x000fea0003800000 */
[----:B------:R-:W0:Y:S01]  /*01a0*/  LDC.64 R4, c[0x0][0x3a8] ;  /* 0x0000ea00ff047b82 */ /* 0x000e220000000a00 */
[----:B------:R-:W1:Y:S02]  /*01b0*/  LDCU UR4, c[0x0][0x39c] ;  /* 0x00007380ff0477ac */ /* 0x000e640008000800 */
[----:B-1----:R-:W-:Y:S01]  /*01c0*/  UIADD3 UR4, UPT, UPT, UR4, -0x1, URZ ;  /* 0xffffffff04047890 */ /* 0x002fe2000fffe0ff */
[----:B0-----:R-:W-:-:S14]  /*01d0*/  DSETP.GE.AND P0, PT, R6, R4, PT ;  /* 0x000000040600722a */ /* 0x001fdc0003f06000 */
[----:B------:R-:W-:Y:S01]  /*01e0*/  @P0 IMAD.U32 R10, RZ, RZ, UR4 ;  /* 0x00000004ff0a0e24 */ /* 0x000fe2000f8e00ff */
[----:B------:R-:W-:Y:S06]  /*01f0*/  @P0 BRA `(.L_x_1) ;  /* 0x0000000000740947 */ /* 0x000fec0003800000 */
[----:B------:R-:W-:Y:S01]  /*0200*/  DADD R4, R4, -UR8 ;  /* 0x8000000804047e29 */ /* 0x000fe20008000000 */
[----:B------:R-:W-:Y:S01]  /*0210*/  IMAD.MOV.U32 R2, RZ, RZ, 0x1 ;  /* 0x00000001ff027424 */ /* 0x000fe200078e00ff */
[----:B------:R-:W-:Y:S01]  /*0220*/  DADD R10, R6, -UR8 ;  /* 0x80000008060a7e29 */ /* 0x000fe20008000000 */
[----:B------:R-:W-:Y:S03]  /*0230*/  BSSY.RECONVERGENT B1, `(.L_x_2) ;  /* 0x0000014000017945 */ /* 0x000fe60003800200 */
[----:B------:R-:W0:Y:S06]  /*0240*/  MUFU.RCP64H R3, R5 ;  /* 0x0000000500037308 */ /* 0x000e2c0000001800 */
[----:B------:R-:W-:Y:S01]  /*0250*/  FSETP.GEU.AND P1, PT, |R11|, 6.5827683646048100446e-37, PT ;  /* 0x036000000b00780b */ /* 0x000fe20003f2e200 */
[----:B0-----:R-:W-:-:S08]  /*0260*/  DFMA R8, -R4, R2, 1 ;  /* 0x3ff000000408742b */ /* 0x001fd00000000102 */
[----:B------:R-:W-:-:S08]  /*0270*/  DFMA R8, R8, R8, R8 ;  /* 0x000000080808722b */ /* 0x000fd00000000008 */
[----:B------:R-:W-:-:S08]  /*0280*/  DFMA R8, R2, R8, R2 ;  /* 0x000000080208722b */ /* 0x000fd00000000002 */
[----:B------:R-:W-:-:S08]  /*0290*/  DFMA R2, -R4, R8, 1 ;  /* 0x3ff000000402742b */ /* 0x000fd00000000108 */
[----:B------:R-:W-:-:S08]  /*02a0*/  DFMA R2, R8, R2, R8 ;  /* 0x000000020802722b */ /* 0x000fd00000000008 */
[----:B------:R-:W-:-:S08]  /*02b0*/  DMUL R6, R10, R2 ;  /* 0x000000020a067228 */ /* 0x000fd00000000000 */
[----:B------:R-:W-:-:S08]  /*02c0*/  DFMA R8, -R4, R6, R10 ;  /* 0x000000060408722b */ /* 0x000fd0000000010a */
[----:B------:R-:W-:-:S10]  /*02d0*/  DFMA R2, R2, R8, R6 ;  /* 0x000000080202722b */ /* 0x000fd40000000006 */
[----:B------:R-:W-:-:S05]  /*02e0*/  FFMA R6, RZ, R5, R3 ;  /* 0x00000005ff067223 */ /* 0x000fca0000000003 */
[----:B------:R-:W-:-:S13]  /*02f0*/  FSETP.GT.AND P0, PT, |R6|, 1.469367938527859385e-39, PT ;  /* 0x001000000600780b */ /* 0x000fda0003f04200 */
[----:B------:R-:W-:Y:S05]  /*0300*/  @P0 BRA P1, `(.L_x_3) ;  /* 0x0000000000180947 */ /* 0x000fea0000800000 */
[----:B------:R-:W-:Y:S01]  /*0310*/  IMAD.MOV.U32 R8, RZ, RZ, R10 ;  /* 0x000000ffff087224 */ /* 0x000fe200078e000a */
[----:B------:R-:W-:Y:S01]  /*0320*/  MOV R12, 0x370 ;  /* 0x00000370000c7802 */ /* 0x000fe20000000f00 */
[----:B------:R-:W-:Y:S02]  /*0330*/  IMAD.MOV.U32 R9, RZ, RZ, R11 ;  /* 0x000000ffff097224 */ /* 0x000fe400078e000b */
[----:B------:R-:W-:Y:S02]  /*0340*/  IMAD.MOV.U32 R6, RZ, RZ, R4 ;  /* 0x000000ffff067224 */ /* 0x000fe400078e0004 */
[----:B------:R-:W-:-:S07]  /*0350*/  IMAD.MOV.U32 R7, RZ, RZ, R5 ;  /* 0x000000ffff077224 */ /* 0x000fce00078e0005 */
[----:B------:R-:W-:Y:S05]  /*0360*/  CALL.REL.NOINC `($__internal_0_$__cuda_sm20_div_rn_f64_full) ;  /* 0x0000000000fc7944 */ /* 0x000fea0003c00000 */
.L_x_3:
[----:B------:R-:W-:Y:S05]  /*0370*/  BSYNC.RECONVERGENT B1 ;  /* 0x0000000000017941 */ /* 0x000fea0003800200 */
.L_x_2:
[----:B------:R-:W0:Y:S02]  /*0380*/  LDC R7, c[0x0][0x39c] ;  /* 0x0000e700ff077b82 */ /* 0x000e240000000800 */
[----:B0-----:R-:W0:Y:S02]  /*0390*/  I2F.F64 R4, R7 ;  /* 0x0000000700047312 */ /* 0x001e240000201c00 */
[----:B0-----:R-:W-:-:S10]  /*03a0*/  DMUL R4, R4, R2 ;  /* 0x0000000204047228 */ /* 0x001fd40000000000 */
[----:B------:R-:W0:Y:S02]  /*03b0*/  F2I.F64.TRUNC R4, R4 ;  /* 0x0000000400047311 */ /* 0x000e24000030d100 */
[----:B0-----:R-:W-:-:S07]  /*03c0*/  VIADDMNMX R10, R7, 0xffffffff, R4, PT ;  /* 0xffffffff070a7846 */ /* 0x001fce0003800104 */
.L_x_1:
[----:B------:R-:W-:Y:S05]  /*03d0*/  BSYNC.RECONVERGENT B0 ;  /* 0x0000000000007941 */ /* 0x000fea0003800200 */
.L_x_0:
[----:B------:R-:W0:Y:S01]  /*03e0*/  LDCU UR4, c[0x0][0x398] ;  /* 0x00007300ff0477ac */ /* 0x000e220008000800 */
[----:B------:R-:W1:Y:S01]  /*03f0*/  LDCU.64 UR8, c[0x0][0x3b0] ;  /* 0x00007600ff0877ac */ /* 0x000e620008000a00 */
[----:B0-----:R-:W-:-:S13]  /*0400*/  ISETP.GE.AND P0, PT, R0, UR4, PT ;  /* 0x0000000400007c0c */ /* 0x001fda000bf06270 */
[----:B------:R-:W0:Y:S01]  /*0410*/  @P0 LDC.64 R2, c[0x0][0x388] ;  /* 0x0000e200ff020b82 */ /* 0x000e220000000a00 */
[----:B------:R-:W-:-:S04]  /*0420*/  @P0 VIADD R5, R0, -UR4 ;  /* 0x8000000400050c36 */ /* 0x000fc80008000000 */
[----:B0-----:R-:W-:-:S05]  /*0430*/  @P0 IMAD.WIDE R2, R5, 0x8, R2 ;  /* 0x0000000805020825 */ /* 0x001fca00078e0202 */
[----:B------:R-:W1:Y:S01]  /*0440*/  @P0 LDG.E.64 R6, desc[UR6][R2.64] ;  /* 0x0000000602060981 */ /* 0x000e62000c1e1b00 */
[----:B------:R-:W0:Y:S03]  /*0450*/  @!P0 LDC.64 R4, c[0x0][0x388] ;  /* 0x0000e200ff048b82 */ /* 0x000e260000000a00 */
[----:B0-----:R-:W1:Y:S01]  /*0460*/  @!P0 LDG.E.64 R6, desc[UR6][R4.64] ;  /* 0x0000000604068981 */ /* 0x001e62000c1e1b00 */
[----:B------:R-:W-:Y:S01]  /*0470*/  BSSY.RECONVERGENT B0, `(.L_x_4) ;  /* 0x0000027000007945 */ /* 0x000fe20003800200 */
[----:B------:R-:W-:Y:S01]  /*0480*/  IMAD.MOV.U32 R9, RZ, RZ, RZ ;  /* 0x000000ffff097224 */ /* 0x000fe200078e00ff */
[----:B-1----:R-:W-:-:S14]  /*0490*/  DSETP.GTU.AND P0, PT, R6, UR8, PT ;  /* 0x0000000806007e2a */ /* 0x002fdc000bf0c000 */
        /* <DEDUP_REMOVED lines=30> */
.L_x_7:
[----:B------:R-:W-:Y:S05]  /*0680*/  BSYNC.RECONVERGENT B1 ;  /* 0x0000000000017941 */ /* 0x000fea0003800200 */
.L_x_6:
[----:B------:R-:W0:Y:S02]  /*0690*/  LDC R7, c[0x0][0x39c] ;  /* 0x0000e700ff077b82 */ /* 0x000e240000000800 */
[----:B0-----:R-:W0:Y:S02]  /*06a0*/  I2F.F64 R4, R7 ;  /* 0x0000000700047312 */ /* 0x001e240000201c00 */
[----:B0-----:R-:W-:-:S10]  /*06b0*/  DMUL R2, R4, R2 ;  /* 0x0000000204027228 */ /* 0x001fd40000000000 */
[----:B------:R-:W0:Y:S02]  /*06c0*/  F2I.F64.TRUNC R2, R2 ;  /* 0x0000000200027311 */ /* 0x000e24000030d100 */
[----:B0-----:R-:W-:-:S07]  /*06d0*/  VIADDMNMX R9, R7, 0xffffffff, R2, PT ;  /* 0xffffffff07097846 */ /* 0x001fce0003800102 */
.L_x_5:
[----:B------:R-:W-:Y:S05]  /*06e0*/  BSYNC.RECONVERGENT B0 ;  /* 0x0000000000007941 */ /* 0x000fea0003800200 */
.L_x_4:
[----:B------:R-:W0:Y:S01]  /*06f0*/  LDC.64 R2, c[0x0][0x3c0] ;  /* 0x0000f000ff027b82 */ /* 0x000e220000000a00 */
[----:B------:R-:W1:Y:S01]  /*0700*/  LDCU UR4, c[0x0][0x39c] ;  /* 0x00007380ff0477ac */ /* 0x000e620008000800 */
[----:B------:R-:W-:Y:S02]  /*0710*/  IMAD.MOV.U32 R5, RZ, RZ, 0x1 ;  /* 0x00000001ff057424 */ /* 0x000fe400078e00ff */
[----:B-1----:R-:W-:-:S04]  /*0720*/  IMAD R9, R10, UR4, R9 ;  /* 0x000000040a097c24 */ /* 0x002fc8000f8e0209 */
[----:B0-----:R-:W-:-:S05]  /*0730*/  IMAD.WIDE R2, R9, 0x4, R2 ;  /* 0x0000000409027825 */ /* 0x001fca00078e0202 */
[----:B------:R-:W-:Y:S01]  /*0740*/  REDG.E.ADD.STRONG.GPU desc[UR6][R2.64], R5 ;  /* 0x000000050200798e */ /* 0x000fe2000c12e106 */
[----:B------:R-:W-:Y:S05]  /*0750*/  EXIT ;  /* 0x000000000000794d */ /* 0x000fea0003800000 */
        .weak           $__internal_0_$__cuda_sm20_div_rn_f64_full
        .type           $__internal_0_$__cuda_sm20_div_rn_f64_full,@function
        .size           $__internal_0_$__cuda_sm20_div_rn_f64_full,(.L_x_87 - $__internal_0_$__cuda_sm20_div_rn_f64_full)
$__internal_0_$__cuda_sm20_div_rn_f64_full:
[C---:B------:R-:W-:Y:S01]  /*0760*/  FSETP.GEU.AND P0, PT, |R7|.reuse, 1.469367938527859385e-39, PT ;  /* 0x001000000700780b */ /* 0x040fe20003f0e200 */
[----:B------:R-:W-:Y:S01]  /*0770*/  IMAD.MOV.U32 R16, RZ, RZ, 0x1 ;  /* 0x00000001ff107424 */ /* 0x000fe200078e00ff */
[----:B------:R-:W-:Y:S01]  /*0780*/  LOP3.LUT R4, R7, 0x800fffff, RZ, 0xc0, !PT ;  /* 0x800fffff07047812 */ /* 0x000fe200078ec0ff */
[----:B------:R-:W-:Y:S01]  /*0790*/  IMAD.MOV.U32 R13, RZ, RZ, 0x1ca00000 ;  /* 0x1ca00000ff0d7424 */ /* 0x000fe200078e00ff */
[C---:B------:R-:W-:Y:S01]  /*07a0*/  FSETP.GEU.AND P2, PT, |R9|.reuse, 1.469367938527859385e-39, PT ;  /* 0x001000000900780b */ /* 0x040fe20003f4e200 */
[----:B------:R-:W-:Y:S01]  /*07b0*/  BSSY.RECONVERGENT B2, `(.L_x_8) ;  /* 0x0000053000027945 */ /* 0x000fe20003800200 */
[----:B------:R-:W-:Y:S01]  /*07c0*/  LOP3.LUT R5, R4, 0x3ff00000, RZ, 0xfc, !PT ;  /* 0x3ff0000004057812 */ /* 0x000fe200078efcff */
[----:B------:R-:W-:Y:S01]  /*07d0*/  IMAD.MOV.U32 R4, RZ, RZ, R6 ;  /* 0x000000ffff047224 */ /* 0x000fe200078e0006 */
[----:B------:R-:W-:Y:S02]  /*07e0*/  LOP3.LUT R11, R9, 0x7ff00000, RZ, 0xc0, !PT ;  /* 0x7ff00000090b7812 */ /* 0x000fe400078ec0ff */
[----:B------:R-:W-:-:S03]  /*07f0*/  LOP3.LUT R14, R7, 0x7ff00000, RZ, 0xc0, !PT ;  /* 0x7ff00000070e7812 */ /* 0x000fc600078ec0ff */
[----:B------:R-:W-:Y:S01]  /*0800*/  @!P0 DMUL R4, R6, 8.98846567431157953865e+307 ;  /* 0x7fe0000006048828 */ /* 0x000fe20000000000 */
[----:B------:R-:W-:-:S03]  /*0810*/  ISETP.GE.U32.AND P1, PT, R11, R14, PT ;  /* 0x0000000e0b00720c */ /* 0x000fc60003f26070 */
[----:B------:R-:W-:Y:S02]  /*0820*/  @!P2 LOP3.LUT R18, R7, 0x7ff00000, RZ, 0xc0, !PT ;  /* 0x7ff000000712a812 */ /* 0x000fe400078ec0ff */
[----:B------:R-:W0:Y:S02]  /*0830*/  MUFU.RCP64H R17, R5 ;  /* 0x0000000500117308 */ /* 0x000e240000001800 */
[----:B------:R-:W-:Y:S01]  /*0840*/  @!P2 ISETP.GE.U32.AND P3, PT, R11, R18, PT ;  /* 0x000000120b00a20c */ /* 0x000fe20003f66070 */
[----:B------:R-:W-:-:S03]  /*0850*/  @!P2 IMAD.MOV.U32 R18, RZ, RZ, RZ ;  /* 0x000000ffff12a224 */ /* 0x000fc600078e00ff */
[----:B------:R-:W-:-:S04]  /*0860*/  @!P2 SEL R15, R13, 0x63400000, !P3 ;  /* 0x634000000d0fa807 */ /* 0x000fc80005800000 */
[----:B------:R-:W-:-:S04]  /*0870*/  @!P2 LOP3.LUT R15, R15, 0x80000000, R9, 0xf8, !PT ;  /* 0x800000000f0fa812 */ /* 0x000fc800078ef809 */
[----:B------:R-:W-:Y:S01]  /*0880*/  @!P2 LOP3.LUT R19, R15, 0x100000, RZ, 0xfc, !PT ;  /* 0x001000000f13a812 */ /* 0x000fe200078efcff */
[----:B0-----:R-:W-:-:S08]  /*0890*/  DFMA R2, R16, -R4, 1 ;  /* 0x3ff000001002742b */ /* 0x001fd00000000804 */
[----:B------:R-:W-:-:S08]  /*08a0*/  DFMA R2, R2, R2, R2 ;  /* 0x000000020202722b */ /* 0x000fd00000000002 */
[----:B------:R-:W-:Y:S01]  /*08b0*/  DFMA R16, R16, R2, R16 ;  /* 0x000000021010722b */ /* 0x000fe20000000010 */
[----:B------:R-:W-:Y:S01]  /*08c0*/  SEL R3, R13, 0x63400000, !P1 ;  /* 0x634000000d037807 */ /* 0x000fe20004800000 */
[----:B------:R-:W-:-:S03]  /*08d0*/  IMAD.MOV.U32 R2, RZ, RZ, R8 ;  /* 0x000000ffff027224 */ /* 0x000fc600078e0008 */
[----:B------:R-:W-:-:S03]  /*08e0*/  LOP3.LUT R3, R3, 0x800fffff, R9, 0xf8, !PT ;  /* 0x800fffff03037812 */ /* 0x000fc600078ef809 */
[----:B------:R-:W-:-:S03]  /*08f0*/  DFMA R20, R16, -R4, 1 ;  /* 0x3ff000001014742b */ /* 0x000fc60000000804 */
[----:B------:R-:W-:-:S05]  /*0900*/  @!P2 DFMA R2, R2, 2, -R18 ;  /* 0x400000000202a82b */ /* 0x000fca0000000812 */
[----:B------:R-:W-:Y:S01]  /*0910*/  DFMA R16, R16, R20, R16 ;  /* 0x000000141010722b */ /* 0x000fe20000000010 */
[----:B------:R-:W-:Y:S02]  /*0920*/  IMAD.MOV.U32 R21, RZ, RZ, R11 ;  /* 0x000000ffff157224 */ /* 0x000fe400078e000b */
[----:B------:R-:W-:Y:S01]  /*0930*/  IMAD.MOV.U32 R20, RZ, RZ, R14 ;  /* 0x000000ffff147224 */ /* 0x000fe200078e000e */
[----:B------:R-:W-:Y:S02]  /*0940*/  @!P0 LOP3.LUT R20, R5, 0x7ff00000, RZ, 0xc0, !PT ;  /* 0x7ff0000005148812 */ /* 0x000fe400078ec0ff */
[----:B------:R-:W-:Y:S02]  /*0950*/  @!P2 LOP3.LUT R21, R3, 0x7ff00000, RZ, 0xc0, !PT ;  /* 0x7ff000000315a812 */ /* 0x000fe400078ec0ff */
[----:B------:R-:W-:Y:S01]  /*0960*/  DMUL R18, R16, R2 ;  /* 0x0000000210127228 */ /* 0x000fe20000000000 */
[----:B------:R-:W-:Y:S02]  /*0970*/  VIADD R23, R20, 0xffffffff ;  /* 0xffffffff14177836 */ /* 0x000fe40000000000 */
[----:B------:R-:W-:-:S05]  /*0980*/  VIADD R22, R21, 0xffffffff ;  /* 0xffffffff15167836 */ /* 0x000fca0000000000 */
[----:B------:R-:W-:Y:S01]  /*0990*/  DFMA R14, R18, -R4, R2 ;  /* 0x80000004120e722b */ /* 0x000fe20000000002 */
[----:B------:R-:W-:-:S04]  /*09a0*/  ISETP.GT.U32.AND P0, PT, R22, 0x7feffffe, PT ;  /* 0x7feffffe1600780c */ /* 0x000fc80003f04070 */
[----:B------:R-:W-:-:S03]  /*09b0*/  ISETP.GT.U32.OR P0, PT, R23, 0x7feffffe, P0 ;  /* 0x7feffffe1700780c */ /* 0x000fc60000704470 */
[----:B------:R-:W-:-:S10]  /*09c0*/  DFMA R14, R16, R14, R18 ;  /* 0x0000000e100e722b */ /* 0x000fd40000000012 */
[----:B------:R-:W-:Y:S05]  /*09d0*/  @P0 BRA `(.L_x_9) ;  /* 0x00000000006c0947 */ /* 0x000fea0003800000 */
[----:B------:R-:W-:-:S04]  /*09e0*/  LOP3.LUT R16, R7, 0x7ff00000, RZ, 0xc0, !PT ;  /* 0x7ff0000007107812 */ /* 0x000fc800078ec0ff */
[CC--:B------:R-:W-:Y:S02]  /*09f0*/  VIADDMNMX R8, R11.reuse, -R16.reuse, 0xb9600000, !PT ;  /* 0xb96000000b087446 */ /* 0x0c0fe40007800910 */
[----:B------:R-:W-:Y:S02]  /*0a00*/  ISETP.GE.U32.AND P0, PT, R11, R16, PT ;  /* 0x000000100b00720c */ /* 0x000fe40003f06070 */
[----:B------:R-:W-:Y:S02]  /*0a10*/  VIMNMX R8, PT, PT, R8, 0x46a00000, PT ;  /* 0x46a0000008087848 */ /* 0x000fe40003fe0100 */
[----:B------:R-:W-:-:S05]  /*0a20*/  SEL R11, R13, 0x63400000, !P0 ;  /* 0x634000000d0b7807 */ /* 0x000fca0004000000 */
[----:B------:R-:W-:Y:S02]  /*0a30*/  IMAD.IADD R11, R8, 0x1, -R11 ;  /* 0x00000001080b7824 */ /* 0x000fe400078e0a0b */
[----:B------:R-:W-:Y:S02]  /*0a40*/  IMAD.MOV.U32 R8, RZ, RZ, RZ ;  /* 0x000000ffff087224 */ /* 0x000fe400078e00ff */
[----:B------:R-:W-:-:S06]  /*0a50*/  VIADD R9, R11, 0x7fe00000 ;  /* 0x7fe000000b097836 */ /* 0x000fcc0000000000 */
[----:B------:R-:W-:-:S10]  /*0a60*/  DMUL R16, R14, R8 ;  /* 0x000000080e107228 */ /* 0x000fd40000000000 */
[----:B------:R-:W-:-:S13]  /*0a70*/  FSETP.GTU.AND P0, PT, |R17|, 1.469367938527859385e-39, PT ;  /* 0x001000001100780b */ /* 0x000fda0003f0c200 */
[----:B------:R-:W-:Y:S05]  /*0a80*/  @P0 BRA `(.L_x_10) ;  /* 0x0000000000940947 */ /* 0x000fea0003800000 */
[----:B------:R-:W-:Y:S01]  /*0a90*/  DFMA R2, R14, -R4, R2 ;  /* 0x800000040e02722b */ /* 0x000fe20000000002 */
[----:B------:R-:W-:-:S09]  /*0aa0*/  IMAD.MOV.U32 R8, RZ, RZ, RZ ;  /* 0x000000ffff087224 */ /* 0x000fd200078e00ff */
[C---:B------:R-:W-:Y:S02]  /*0ab0*/  FSETP.NEU.AND P0, PT, R3.reuse, RZ, PT ;  /* 0x000000ff0300720b */ /* 0x040fe40003f0d000 */
[----:B------:R-:W-:-:S04]  /*0ac0*/  LOP3.LUT R7, R3, 0x80000000, R7, 0x48, !PT ;  /* 0x8000000003077812 */ /* 0x000fc800078e4807 */
[----:B------:R-:W-:-:S07]  /*0ad0*/  LOP3.LUT R9, R7, R9, RZ, 0xfc, !PT ;  /* 0x0000000907097212 */ /* 0x000fce00078efcff */
[----:B------:R-:W-:Y:S05]  /*0ae0*/  @!P0 BRA `(.L_x_10) ;  /* 0x00000000007c8947 */ /* 0x000fea0003800000 */
[----:B------:R-:W-:Y:S01]  /*0af0*/  IMAD.MOV R3, RZ, RZ, -R11 ;  /* 0x000000ffff037224 */ /* 0x000fe200078e0a0b */
[----:B------:R-:W-:Y:S01]  /*0b00*/  DMUL.RP R8, R14, R8 ;  /* 0x000000080e087228 */ /* 0x000fe20000008000 */
[----:B------:R-:W-:-:S06]  /*0b10*/  IMAD.MOV.U32 R2, RZ, RZ, RZ ;  /* 0x000000ffff027224 */ /* 0x000fcc00078e00ff */
[----:B------:R-:W-:-:S03]  /*0b20*/  DFMA R2, R16, -R2, R14 ;  /* 0x800000021002722b */ /* 0x000fc6000000000e */
[----:B------:R-:W-:-:S03]  /*0b30*/  LOP3.LUT R7, R9, R7, RZ, 0x3c, !PT ;  /* 0x0000000709077212 */ /* 0x000fc600078e3cff */
[----:B------:R-:W-:-:S04]  /*0b40*/  IADD3 R2, PT, PT, -R11, -0x43300000, RZ ;  /* 0xbcd000000b027810 */ /* 0x000fc80007ffe1ff */
[----:B------:R-:W-:-:S04]  /*0b50*/  FSETP.NEU.AND P0, PT, |R3|, R2, PT ;  /* 0x000000020300720b */ /* 0x000fc80003f0d200 */
[----:B------:R-:W-:Y:S02]  /*0b60*/  FSEL R16, R8, R16, !P0 ;  /* 0x0000001008107208 */ /* 0x000fe40004000000 */
[----:B------:R-:W-:Y:S01]  /*0b70*/  FSEL R17, R7, R17, !P0 ;  /* 0x0000001107117208 */ /* 0x000fe20004000000 */
[----:B------:R-:W-:Y:S06]  /*0b80*/  BRA `(.L_x_10) ;  /* 0x0000000000547947 */ /* 0x000fec0003800000 */
.L_x_9:
[----:B------:R-:W-:-:S14]  /*0b90*/  DSETP.NAN.AND P0, PT, R8, R8, PT ;  /* 0x000000080800722a */ /* 0x000fdc0003f08000 */
[----:B------:R-:W-:Y:S05]  /*0ba0*/  @P0 BRA `(.L_x_11) ;  /* 0x0000000000440947 */ /* 0x000fea0003800000 */
[----:B------:R-:W-:-:S14]  /*0bb0*/  DSETP.NAN.AND P0, PT, R6, R6, PT ;  /* 0x000000060600722a */ /* 0x000fdc0003f08000 */
[----:B------:R-:W-:Y:S05]  /*0bc0*/  @P0 BRA `(.L_x_12) ;  /* 0x0000000000300947 */ /* 0x000fea0003800000 */
[----:B------:R-:W-:Y:S01]  /*0bd0*/  ISETP.NE.AND P0, PT, R21, R20, PT ;  /* 0x000000141500720c */ /* 0x000fe20003f05270 */
[----:B------:R-:W-:Y:S02]  /*0be0*/  IMAD.MOV.U32 R16, RZ, RZ, 0x0 ;  /* 0x00000000ff107424 */ /* 0x000fe400078e00ff */
[----:B------:R-:W-:-:S10]  /*0bf0*/  IMAD.MOV.U32 R17, RZ, RZ, -0x80000 ;  /* 0xfff80000ff117424 */ /* 0x000fd400078e00ff */
[----:B------:R-:W-:Y:S05]  /*0c00*/  @!P0 BRA `(.L_x_10) ;  /* 0x0000000000348947 */ /* 0x000fea0003800000 */
[----:B------:R-:W-:Y:S02]  /*0c10*/  ISETP.NE.AND P0, PT, R21, 0x7ff00000, PT ;  /* 0x7ff000001500780c */ /* 0x000fe40003f05270 */
[----:B------:R-:W-:Y:S02]  /*0c20*/  LOP3.LUT R17, R9, 0x80000000, R7, 0x48, !PT ;  /* 0x8000000009117812 */ /* 0x000fe400078e4807 */
[----:B------:R-:W-:-:S13]  /*0c30*/  ISETP.EQ.OR P0, PT, R20, RZ, !P0 ;  /* 0x000000ff1400720c */ /* 0x000fda0004702670 */
[----:B------:R-:W-:Y:S01]  /*0c40*/  @P0 LOP3.LUT R2, R17, 0x7ff00000, RZ, 0xfc, !PT ;  /* 0x7ff0000011020812 */ /* 0x000fe200078efcff */
[----:B------:R-:W-:Y:S02]  /*0c50*/  @!P0 IMAD.MOV.U32 R16, RZ, RZ, RZ ;  /* 0x000000ffff108224 */ /* 0x000fe400078e00ff */
[----:B------:R-:W-:Y:S02]  /*0c60*/  @P0 IMAD.MOV.U32 R16, RZ, RZ, RZ ;  /* 0x000000ffff100224 */ /* 0x000fe400078e00ff */
[----:B------:R-:W-:Y:S01]  /*0c70*/  @P0 IMAD.MOV.U32 R17, RZ, RZ, R2 ;  /* 0x000000ffff110224 */ /* 0x000fe200078e0002 */
[----:B------:R-:W-:Y:S06]  /*0c80*/  BRA `(.L_x_10) ;  /* 0x0000000000147947 */ /* 0x000fec0003800000 */
.L_x_12:
[----:B------:R-:W-:Y:S01]  /*0c90*/  LOP3.LUT R17, R7, 0x80000, RZ, 0xfc, !PT ;  /* 0x0008000007117812 */ /* 0x000fe200078efcff */
[----:B------:R-:W-:Y:S01]  /*0ca0*/  IMAD.MOV.U32 R16, RZ, RZ, R6 ;  /* 0x000000ffff107224 */ /* 0x000fe200078e0006 */
[----:B------:R-:W-:Y:S06]  /*0cb0*/  BRA `(.L_x_10) ;  /* 0x0000000000087947 */ /* 0x000fec0003800000 */
.L_x_11:
[----:B------:R-:W-:Y:S01]  /*0cc0*/  LOP3.LUT R17, R9, 0x80000, RZ, 0xfc, !PT ;  /* 0x0008000009117812 */ /* 0x000fe200078efcff */
[----:B------:R-:W-:-:S07]  /*0cd0*/  IMAD.MOV.U32 R16, RZ, RZ, R8 ;  /* 0x000000ffff107224 */ /* 0x000fce00078e0008 */
.L_x_10:
[----:B------:R-:W-:Y:S05]  /*0ce0*/  BSYNC.RECONVERGENT B2 ;  /* 0x0000000000027941 */ /* 0x000fea0003800200 */
.L_x_8:
[----:B------:R-:W-:Y:S02]  /*0cf0*/  IMAD.MOV.U32 R13, RZ, RZ, 0x0 ;  /* 0x00000000ff0d7424 */ /* 0x000fe400078e00ff */
[----:B------:R-:W-:Y:S02]  /*0d00*/  IMAD.MOV.U32 R2, RZ, RZ, R16 ;  /* 0x000000ffff027224 */ /* 0x000fe400078e0010 */
[----:B------:R-:W-:Y:S01]  /*0d10*/  IMAD.MOV.U32 R3, RZ, RZ, R17 ;  /* 0x000000ffff037224 */ /* 0x000fe200078e0011 */
[----:B------:R-:W-:Y:S06]  /*0d20*/  RET.REL.NODEC R12 `(build_histogram_2d_xp_yp_kernel) ;  /* 0xfffffff00cb47950 */ /* 0x000fec0003c3ffff */
.L_x_13:
[----:B------:R-:W-:-:S00]  /*0d30*/  BRA `(.L_x_13) ;  /* 0xfffffffc00fc7947 */ /* 0x000fc0000383ffff */
[----:B------:R-:W-:-:S00]  /*0d40*/  NOP ;  /* 0x0000000000007918 */ /* 0x000fc00000000000 */
        /* <DEDUP_REMOVED lines=11> */
.L_x_87:


//--------------------- .text.build_histogram_1d_kernel --------------------------
	.section	.text.build_histogram_1d_kernel,"ax",@progbits
	.align	128
        .global         build_histogram_1d_kernel
        .type           build_histogram_1d_kernel,@function
        .size           build_histogram_1d_kernel,(.L_x_88 - build_histogram_1d_kernel)
        .other          build_histogram_1d_kernel,@"STO_CUDA_ENTRY STV_DEFAULT"
build_histogram_1d_kernel:
.text.build_histogram_1d_kernel:
        /* <DEDUP_REMOVED lines=49> */
[----:B------:R-:W-:-:S07]  /*0310*/  MOV R0, 0x330 ;  /* 0x0000033000007802 */ /* 0x000fce0000000f00 */
[----:B------:R-:W-:Y:S05]  /*0320*/  CALL.REL.NOINC `($__internal_1_$__cuda_sm20_div_rn_f64_full) ;  /* 0x0000000000387944 */ /* 0x000fea0003c00000 */
[----:B------:R-:W-:Y:S02]  /*0330*/  IMAD.MOV.U32 R2, RZ, RZ, R8 ;  /* 0x000000ffff027224 */ /* 0x000fe400078e0008 */
[----:B------:R-:W-:-:S07]  /*0340*/  IMAD.MOV.U32 R3, RZ, RZ, R9 ;  /* 0x000000ffff037224 */ /* 0x000fce00078e0009 */
.L_x_17:
[----:B------:R-:W-:Y:S05]  /*0350*/  BSYNC.RECONVERGENT B1 ;  /* 0x0000000000017941 */ /* 0x000fea0003800200 */
.L_x_16:
[----:B------:R-:W0:Y:S02]  /*0360*/  LDC R7, c[0x0][0x394] ;  /* 0x0000e500ff077b82 */ /* 0x000e240000000800 */
[----:B0-----:R-:W0:Y:S02]  /*0370*/  I2F.F64 R4, R7 ;  /* 0x0000000700047312 */ /* 0x001e240000201c00 */
[----:B0-----:R-:W-:-:S10]  /*0380*/  DMUL R4, R4, R2 ;  /* 0x0000000204047228 */ /* 0x001fd40000000000 */
[----:B------:R-:W0:Y:S02]  /*0390*/  F2I.F64.TRUNC R4, R4 ;  /* 0x0000000400047311 */ /* 0x000e24000030d100 */
[----:B0-----:R-:W-:-:S07]  /*03a0*/  VIADDMNMX R9, R7, 0xffffffff, R4, PT ;  /* 0xffffffff07097846 */ /* 0x001fce0003800104 */
.L_x_15:
[----:B------:R-:W-:Y:S05]  /*03b0*/  BSYNC.RECONVERGENT B0 ;  /* 0x0000000000007941 */ /* 0x000fea0003800200 */
.L_x_14:
[----:B------:R-:W0:Y:S01]  /*03c0*/  LDC.64 R2, c[0x0][0x3a8] ;  /* 0x0000ea00ff027b82 */ /* 0x000e220000000a00 */
[----:B------:R-:W-:Y:S02]  /*03d0*/  IMAD.MOV.U32 R5, RZ, RZ, 0x1 ;  /* 0x00000001ff057424 */ /* 0x000fe400078e00ff */
[----:B0-----:R-:W-:-:S05]  /*03e0*/  IMAD.WIDE R2, R9, 0x4, R2 ;  /* 0x0000000409027825 */ /* 0x001fca00078e0202 */
[----:B------:R-:W-:Y:S01]  /*03f0*/  REDG.E.ADD.STRONG.GPU desc[UR6][R2.64], R5 ;  /* 0x000000050200798e */ /* 0x000fe2000c12e106 */
[----:B------:R-:W-:Y:S05]  /*0400*/  EXIT ;  /* 0x000000000000794d */ /* 0x000fea0003800000 */
        .weak           $__internal_1_$__cuda_sm20_div_rn_f64_full
        .type           $__internal_1_$__cuda_sm20_div_rn_f64_full,@function
        .size           $__internal_1_$__cuda_sm20_div_rn_f64_full,(.L_x_88 - $__internal_1_$__cuda_sm20_div_rn_f64_full)
$__internal_1_$__cuda_sm20_div_rn_f64_full:
[C---:B------:R-:W-:Y:S01]  /*0410*/  FSETP.GEU.AND P0, PT, |R5|.reuse, 1.469367938527859385e-39, PT ;  /* 0x001000000500780b */ /* 0x040fe20003f0e200 */
[----:B------:R-:W-:Y:S01]  /*0420*/  IMAD.MOV.U32 R7, RZ, RZ, R13 ;  /* 0x000000ffff077224 */ /* 0x000fe200078e000d */
[----:B------:R-:W-:Y:S01]  /*0430*/  LOP3.LUT R2, R5, 0x800fffff, RZ, 0xc0, !PT ;  /* 0x800fffff05027812 */ /* 0x000fe200078ec0ff */
[----:B------:R-:W-:Y:S01]  /*0440*/  IMAD.MOV.U32 R10, RZ, RZ, 0x1 ;  /* 0x00000001ff0a7424 */ /* 0x000fe200078e00ff */
[----:B------:R-:W-:Y:S01]  /*0450*/  BSSY.RECONVERGENT B2, `(.L_x_18) ;  /* 0x0000056000027945 */ /* 0x000fe20003800200 */
[----:B------:R-:W-:Y:S01]  /*0460*/  IMAD.MOV.U32 R6, RZ, RZ, R12 ;  /* 0x000000ffff067224 */ /* 0x000fe200078e000c */
[----:B------:R-:W-:Y:S01]  /*0470*/  LOP3.LUT R3, R2, 0x3ff00000, RZ, 0xfc, !PT ;  /* 0x3ff0000002037812 */ /* 0x000fe200078efcff */
[----:B------:R-:W-:Y:S01]  /*0480*/  IMAD.MOV.U32 R2, RZ, RZ, R4 ;  /* 0x000000ffff027224 */ /* 0x000fe200078e0004 */
[C---:B------:R-:W-:Y:S02]  /*0490*/  FSETP.GEU.AND P2, PT, |R7|.reuse, 1.469367938527859385e-39, PT ;  /* 0x001000000700780b */ /* 0x040fe40003f4e200 */
[----:B------:R-:W-:-:S03]  /*04a0*/  LOP3.LUT R8, R7, 0x7ff00000, RZ, 0xc0, !PT ;  /* 0x7ff0000007087812 */ /* 0x000fc600078ec0ff */
[----:B------:R-:W-:-:S06]  /*04b0*/  @!P0 DMUL R2, R4, 8.98846567431157953865e+307 ;  /* 0x7fe0000004028828 */ /* 0x000fcc0000000000 */
[----:B------:R-:W0:Y:S02]  /*04c0*/  MUFU.RCP64H R11, R3 ;  /* 0x00000003000b7308 */ /* 0x000e240000001800 */
[----:B------:R-:W-:-:S04]  /*04d0*/  @!P2 LOP3.LUT R9, R5, 0x7ff00000, RZ, 0xc0, !PT ;  /* 0x7ff000000509a812 */ /* 0x000fc800078ec0ff */
[----:B------:R-:W-:Y:S01]  /*04e0*/  @!P2 ISETP.GE.U32.AND P3, PT, R8, R9, PT ;  /* 0x000000090800a20c */ /* 0x000fe20003f66070 */
[----:B------:R-:W-:Y:S01]  /*04f0*/  IMAD.MOV.U32 R9, RZ, RZ, 0x1ca00000 ;  /* 0x1ca00000ff097424 */ /* 0x000fe200078e00ff */
[----:B0-----:R-:W-:-:S08]  /*0500*/  DFMA R12, R10, -R2, 1 ;  /* 0x3ff000000a0c742b */ /* 0x001fd00000000802 */
[----:B------:R-:W-:Y:S01]  /*0510*/  DFMA R14, R12, R12, R12 ;  /* 0x0000000c0c0e722b */ /* 0x000fe2000000000c */
[----:B------:R-:W-:-:S04]  /*0520*/  LOP3.LUT R13, R5, 0x7ff00000, RZ, 0xc0, !PT ;  /* 0x7ff00000050d7812 */ /* 0x000fc800078ec0ff */
[----:B------:R-:W-:-:S03]  /*0530*/  ISETP.GE.U32.AND P1, PT, R8, R13, PT ;  /* 0x0000000d0800720c */ /* 0x000fc60003f26070 */
[----:B------:R-:W-:Y:S01]  /*0540*/  DFMA R16, R10, R14, R10 ;  /* 0x0000000e0a10722b */ /* 0x000fe2000000000a */
[C---:B------:R-:W-:Y:S01]  /*0550*/  @!P2 SEL R15, R9.reuse, 0x63400000, !P3 ;  /* 0x63400000090fa807 */ /* 0x040fe20005800000 */
[----:B------:R-:W-:Y:S01]  /*0560*/  IMAD.MOV.U32 R10, RZ, RZ, R6 ;  /* 0x000000ffff0a7224 */ /* 0x000fe200078e0006 */
[----:B------:R-:W-:Y:S01]  /*0570*/  SEL R11, R9, 0x63400000, !P1 ;  /* 0x63400000090b7807 */ /* 0x000fe20004800000 */
[----:B------:R-:W-:Y:S01]  /*0580*/  @!P2 IMAD.MOV.U32 R14, RZ, RZ, RZ ;  /* 0x000000ffff0ea224 */ /* 0x000fe200078e00ff */
[--C-:B------:R-:W-:Y:S02]  /*0590*/  @!P2 LOP3.LUT R15, R15, 0x80000000, R7.reuse, 0xf8, !PT ;  /* 0x800000000f0fa812 */ /* 0x100fe400078ef807 */
[----:B------:R-:W-:Y:S01]  /*05a0*/  LOP3.LUT R11, R11, 0x800fffff, R7, 0xf8, !PT ;  /* 0x800fffff0b0b7812 */ /* 0x000fe200078ef807 */
[----:B------:R-:W-:Y:S01]  /*05b0*/  DFMA R18, R16, -R2, 1 ;  /* 0x3ff000001012742b */ /* 0x000fe20000000802 */
[----:B------:R-:W-:-:S06]  /*05c0*/  @!P2 LOP3.LUT R15, R15, 0x100000, RZ, 0xfc, !PT ;  /* 0x001000000f0fa812 */ /* 0x000fcc00078efcff */
[----:B------:R-:W-:Y:S02]  /*05d0*/  @!P2 DFMA R10, R10, 2, -R14 ;  /* 0x400000000a0aa82b */ /* 0x000fe4000000080e */
[----:B------:R-:W-:Y:S01]  /*05e0*/  DFMA R14, R16, R18, R16 ;  /* 0x00000012100e722b */ /* 0x000fe20000000010 */
[----:B------:R-:W-:Y:S02]  /*05f0*/  IMAD.MOV.U32 R19, RZ, RZ, R8 ;  /* 0x000000ffff137224 */ /* 0x000fe400078e0008 */
[----:B------:R-:W-:Y:S01]  /*0600*/  IMAD.MOV.U32 R18, RZ, RZ, R13 ;  /* 0x000000ffff127224 */ /* 0x000fe200078e000d */
[----:B------:R-:W-:-:S04]  /*0610*/  @!P0 LOP3.LUT R18, R3, 0x7ff00000, RZ, 0xc0, !PT ;  /* 0x7ff0000003128812 */ /* 0x000fc800078ec0ff */
[----:B------:R-:W-:Y:S01]  /*0620*/  @!P2 LOP3.LUT R19, R11, 0x7ff00000, RZ, 0xc0, !PT ;  /* 0x7ff000000b13a812 */ /* 0x000fe200078ec0ff */
[----:B------:R-:W-:Y:S01]  /*0630*/  DMUL R16, R14, R10 ;  /* 0x0000000a0e107228 */ /* 0x000fe20000000000 */
[----:B------:R-:W-:-:S03]  /*0640*/  VIADD R21, R18, 0xffffffff ;  /* 0xffffffff12157836 */ /* 0x000fc60000000000 */
[----:B------:R-:W-:-:S04]  /*0650*/  VIADD R20, R19, 0xffffffff ;  /* 0xffffffff13147836 */ /* 0x000fc80000000000 */
        /* <DEDUP_REMOVED lines=32> */
.L_x_19:
        /* <DEDUP_REMOVED lines=16> */
.L_x_22:
[----:B------:R-:W-:Y:S01]  /*0960*/  LOP3.LUT R9, R5, 0x80000, RZ, 0xfc, !PT ;  /* 0x0008000005097812 */ /* 0x000fe200078efcff */
[----:B------:R-:W-:Y:S01]  /*0970*/  IMAD.MOV.U32 R8, RZ, RZ, R4 ;  /* 0x000000ffff087224 */ /* 0x000fe200078e0004 */
[----:B------:R-:W-:Y:S06]  /*0980*/  BRA `(.L_x_20) ;  /* 0x0000000000087947 */ /* 0x000fec0003800000 */
.L_x_21:
[----:B------:R-:W-:Y:S01]  /*0990*/  LOP3.LUT R9, R7, 0x80000, RZ, 0xfc, !PT ;  /* 0x0008000007097812 */ /* 0x000fe200078efcff */
[----:B------:R-:W-:-:S07]  /*09a0*/  IMAD.MOV.U32 R8, RZ, RZ, R6 ;  /* 0x000000ffff087224 */ /* 0x000fce00078e0006 */
.L_x_20:
[----:B------:R-:W-:Y:S05]  /*09b0*/  BSYNC.RECONVERGENT B2 ;  /* 0x0000000000027941 */ /* 0x000fea0003800200 */
.L_x_18:
[----:B------:R-:W-:Y:S02]  /*09c0*/  IMAD.MOV.U32 R2, RZ, RZ, R0 ;  /* 0x000000ffff027224 */ /* 0x000fe400078e0000 */
[----:B------:R-:W-:-:S04]  /*09d0*/  IMAD.MOV.U32 R3, RZ, RZ, 0x0 ;  /* 0x00000000ff037424 */ /* 0x000fc800078e00ff */
[----:B------:R-:W-:Y:S05]  /*09e0*/  RET.REL.NODEC R2 `(build_histogram_1d_kernel) ;  /* 0xfffffff402847950 */ /* 0x000fea0003c3ffff */
.L_x_23:
        /* <DEDUP_REMOVED lines=9> */
.L_x_88:


//--------------------- .text.compute_transfer_entropy_kernel --------------------------
	.section	.text.compute_transfer_entropy_kernel,"ax",@progbits
	.align	128
        .global         compute_transfer_entropy_kernel
        .type           compute_transfer_entropy_kernel,@function
        .size           compute_transfer_entropy_kernel,(.L_x_89 - compute_transfer_entropy_kernel)
        .other          compute_transfer_entropy_kernel,@"STO_CUDA_ENTRY STV_DEFAULT"
compute_transfer_entropy_kernel:
.text.compute_transfer_entropy_kernel:
[----:B------:R-:W-:Y:S01]  /*0000*/  LDC R1, c[0x0][0x37c] ;  /* 0x0000df00ff017b82 */ /* 0x000fe20000000800 */
[----:B------:R-:W0:Y:S07]  /*0010*/  S2R R8, SR_TID.X ;  /* 0x0000000000087919 */ /* 0x000e2e0000002100 */
[----:B------:R-:W1:Y:S01]  /*0020*/  S2UR UR5, SR_CgaCtaId ;  /* 0x00000000000579c3 */ /* 0x000e620000008800 */
[----:B------:R-:W-:Y:S01]  /*0030*/  UMOV UR4, 0x400 ;  /* 0x0000040000047882 */ /* 0x000fe20000000000 */
[----:B------:R-:W2:Y:S01]  /*0040*/  LDCU.64 UR6, c[0x0][0x358] ;  /* 0x00006b00ff0677ac */ /* 0x000ea20008000a00 */
[----:B------:R-:W-:Y:S05]  /*0050*/  BSSY.RECONVERGENT B1, `(.L_x_24) ;  /* 0x0000138000017945 */ /* 0x000fea0003800200 */
[----:B------:R-:W3:Y:S08]  /*0060*/  LDC R12, c[0x0][0x3a0] ;  /* 0x0000e800ff0c7b82 */ /* 0x000ef00000000800 */
[----:B------:R-:W4:Y:S08]  /*0070*/  S2UR UR8, SR_CTAID.X ;  /* 0x00000000000879c3 */ /* 0x000f300000002500 */
[----:B------:R-:W4:Y:S01]  /*0080*/  LDC R9, c[0x0][0x360] ;  /* 0x0000d800ff097b82 */ /* 0x000f220000000800 */
[----:B-1----:R-:W-:-:S06]  /*0090*/  ULEA UR4, UR5, UR4, 0x18 ;  /* 0x0000000405047291 */ /* 0x002fcc000f8ec0ff */
[----:B0-----:R-:W-:Y:S01]  /*00a0*/  LEA R10, R8, UR4, 0x3 ;  /* 0x00000004080a7c11 */ /* 0x001fe2000f8e18ff */
[----:B---3--:R-:W-:-:S04]  /*00b0*/  IMAD R11, R12, R12, RZ ;  /* 0x0000000c0c0b7224 */ /* 0x008fc800078e02ff */
[----:B------:R0:W-:Y:S01]  /*00c0*/  STS.64 [R10], RZ ;  /* 0x000000ff0a007388 */ /* 0x0001e20000000a00 */
[----:B------:R-:W-:Y:S02]  /*00d0*/  IMAD R12, R11, R12, RZ ;  /* 0x0000000c0b0c7224 */ /* 0x000fe400078e02ff */
[----:B----4-:R-:W-:-:S05]  /*00e0*/  IMAD R13, R9, UR8, R8 ;  /* 0x00000008090d7c24 */ /* 0x010fca000f8e0208 */
[----:B------:R-:W-:-:S13]  /*00f0*/  ISETP.GE.AND P0, PT, R13, R12, PT ;  /* 0x0000000c0d00720c */ /* 0x000fda0003f06270 */
[----:B0-2---:R-:W-:Y:S05]  /*0100*/  @P0 BRA `(.L_x_25) ;  /* 0x0000001000b00947 */ /* 0x005fea0003800000 */
[----:B------:R-:W0:Y:S01]  /*0110*/  LDCU UR5, c[0x0][0x3a4] ;  /* 0x00007480ff0577ac */ /* 0x000e220008000800 */
[----:B------:R-:W-:Y:S01]  /*0120*/  CS2R R16, SRZ ;  /* 0x0000000000107805 */ /* 0x000fe2000001ff00 */
[----:B------:R-:W1:Y:S01]  /*0130*/  LDCU UR4, c[0x0][0x370] ;  /* 0x00006e00ff0477ac */ /* 0x000e620008000800 */
[----:B0-----:R-:W0:Y:S01]  /*0140*/  I2F.F64 R14, UR5 ;  /* 0x00000005000e7d12 */ /* 0x001e220008201c00 */
[----:B-1----:R-:W-:-:S07]  /*0150*/  IMAD R32, R9, UR4, RZ ;  /* 0x0000000409207c24 */ /* 0x002fce000f8e02ff */
.L_x_41:
[----:B-1----:R-:W1:Y:S02]  /*0160*/  LDC.64 R2, c[0x0][0x380] ;  /* 0x0000e000ff027b82 */ /* 0x002e640000000a00 */
[----:B-1----:R-:W-:-:S05]  /*0170*/  IMAD.WIDE R2, R13, 0x4, R2 ;  /* 0x000000040d027825 */ /* 0x002fca00078e0202 */
[----:B------:R-:W2:Y:S01]  /*0180*/  LDG.E R0, desc[UR6][R2.64] ;  /* 0x0000000602007981 */ /* 0x000ea2000c1e1900 */
[----:B------:R-:W-:Y:S01]  /*0190*/  BSSY.RECONVERGENT B0, `(.L_x_26) ;  /* 0x0000120000007945 */ /* 0x000fe20003800200 */
[----:B--2---:R-:W-:-:S13]  /*01a0*/  ISETP.NE.AND P0, PT, R0, RZ, PT ;  /* 0x000000ff0000720c */ /* 0x004fda0003f05270 */
[----:B------:R-:W-:Y:S05]  /*01b0*/  @!P0 BRA `(.L_x_27) ;  /* 0x0000001000748947 */ /* 0x000fea0003800000 */
[----:B------:R-:W1:Y:S01]  /*01c0*/  LDC R4, c[0x0][0x3a0] ;  /* 0x0000e800ff047b82 */ /* 0x000e620000000800 */
[----:B------:R-:W-:-:S05]  /*01d0*/  IABS R23, R11 ;  /* 0x0000000b00177213 */ /* 0x000fca0000000000 */
[----:B------:R-:W-:Y:S01]  /*01e0*/  IMAD.MOV R23, RZ, RZ, -R23 ;  /* 0x000000ffff177224 */ /* 0x000fe200078e0a17 */
[----:B-1----:R-:W-:-:S04]  /*01f0*/  IABS R5, R4 ;  /* 0x0000000400057213 */ /* 0x002fc80000000000 */
[----:B------:R-:W1:Y:S08]  /*0200*/  I2F.RP R6, R5 ;  /* 0x0000000500067306 */ /* 0x000e700000209400 */
[----:B-1----:R-:W1:Y:S02]  /*0210*/  MUFU.RCP R6, R6 ;  /* 0x0000000600067308 */ /* 0x002e640000001000 */
[----:B-1----:R-:W-:Y:S01]  /*0220*/  VIADD R2, R6, 0xffffffe ;  /* 0x0ffffffe06027836 */ /* 0x002fe20000000000 */
[----:B------:R-:W-:-:S05]  /*0230*/  IABS R6, R11 ;  /* 0x0000000b00067213 */ /* 0x000fca0000000000 */
[----:B------:R1:W2:Y:S08]  /*0240*/  F2I.FTZ.U32.TRUNC.NTZ R3, R2 ;  /* 0x0000000200037305 */ /* 0x0002b0000021f000 */
[----:B------:R-:W3:Y:S01]  /*0250*/  I2F.RP R20, R6 ;  /* 0x0000000600147306 */ /* 0x000ee20000209400 */
[----:B-1----:R-:W-:Y:S02]  /*0260*/  IMAD.MOV.U32 R2, RZ, RZ, RZ ;  /* 0x000000ffff027224 */ /* 0x002fe400078e00ff */
[----:B--2---:R-:W-:-:S04]  /*0270*/  IMAD.MOV R18, RZ, RZ, -R3 ;  /* 0x000000ffff127224 */ /* 0x004fc800078e0a03 */
[----:B------:R-:W-:Y:S01]  /*0280*/  IMAD R7, R18, R5, RZ ;  /* 0x0000000512077224 */ /* 0x000fe200078e02ff */
[----:B------:R-:W-:-:S03]  /*0290*/  IABS R18, R13 ;  /* 0x0000000d00127213 */ /* 0x000fc60000000000 */
[----:B------:R-:W-:Y:S01]  /*02a0*/  IMAD.HI.U32 R7, R3, R7, R2 ;  /* 0x0000000703077227 */ /* 0x000fe200078e0002 */
[----:B---3--:R-:W1:Y:S05]  /*02b0*/  MUFU.RCP R20, R20 ;  /* 0x0000001400147308 */ /* 0x008e6a0000001000 */
[----:B------:R-:W-:-:S04]  /*02c0*/  IMAD.HI.U32 R19, R7, R18, RZ ;  /* 0x0000001207137227 */ /* 0x000fc800078e00ff */
[----:B------:R-:W-:-:S04]  /*02d0*/  IMAD.MOV R2, RZ, RZ, -R19 ;  /* 0x000000ffff027224 */ /* 0x000fc800078e0a13 */
[----:B------:R-:W-:-:S05]  /*02e0*/  IMAD R2, R5, R2, R18 ;  /* 0x0000000205027224 */ /* 0x000fca00078e0212 */
[----:B------:R-:W-:-:S13]  /*02f0*/  ISETP.GT.U32.AND P1, PT, R5, R2, PT ;  /* 0x000000020500720c */ /* 0x000fda0003f24070 */
[----:B------:R-:W-:Y:S02]  /*0300*/  @!P1 IMAD.IADD R2, R2, 0x1, -R5 ;  /* 0x0000000102029824 */ /* 0x000fe400078e0a05 */
[----:B------:R-:W-:-:S03]  /*0310*/  @!P1 VIADD R19, R19, 0x1 ;  /* 0x0000000113139836 */ /* 0x000fc60000000000 */
[----:B------:R-:W-:Y:S02]  /*0320*/  ISETP.GE.U32.AND P0, PT, R2, R5, PT ;  /* 0x000000050200720c */ /* 0x000fe40003f06070 */
[----:B------:R-:W-:-:S04]  /*0330*/  LOP3.LUT R2, R13, R4, RZ, 0x3c, !PT ;  /* 0x000000040d027212 */ /* 0x000fc800078e3cff */
[----:B------:R-:W-:Y:S01]  /*0340*/  ISETP.GE.AND P2, PT, R2, RZ, PT ;  /* 0x000000ff0200720c */ /* 0x000fe20003f46270 */
[----:B-1----:R-:W-:Y:S01]  /*0350*/  VIADD R2, R20, 0xffffffe ;  /* 0x0ffffffe14027836 */ /* 0x002fe20000000000 */
[----:B------:R-:W-:-:S03]  /*0360*/  LOP3.LUT R20, RZ, R4, RZ, 0x33, !PT ;  /* 0x00000004ff147212 */ /* 0x000fc600078e33ff */
[----:B------:R1:W2:Y:S02]  /*0370*/  F2I.FTZ.U32.TRUNC.NTZ R3, R2 ;  /* 0x0000000200037305 */ /* 0x0002a4000021f000 */
[----:B------:R-:W-:Y:S01]  /*0380*/  @P0 VIADD R19, R19, 0x1 ;  /* 0x0000000113130836 */ /* 0x000fe20000000000 */
[----:B------:R-:W-:-:S05]  /*0390*/  ISETP.NE.AND P0, PT, R4, RZ, PT ;  /* 0x000000ff0400720c */ /* 0x000fca0003f05270 */
[----:B------:R-:W-:Y:S01]  /*03a0*/  @!P2 IADD3 R19, PT, PT, -R19, RZ, RZ ;  /* 0x000000ff1313a210 */ /* 0x000fe20007ffe1ff */
[----:B-1----:R-:W-:-:S03]  /*03b0*/  IMAD.MOV.U32 R2, RZ, RZ, RZ ;  /* 0x000000ffff027224 */ /* 0x002fc600078e00ff */
[----:B------:R-:W-:Y:S01]  /*03c0*/  SEL R21, R20, R19, !P0 ;  /* 0x0000001314157207 */ /* 0x000fe20004000000 */
[----:B--2---:R-:W-:-:S03]  /*03d0*/  IMAD.MOV R19, RZ, RZ, -R3 ;  /* 0x000000ffff137224 */ /* 0x004fc600078e0a03 */
[----:B------:R-:W-:Y:S02]  /*03e0*/  IABS R22, R21 ;  /* 0x0000001500167213 */ /* 0x000fe40000000000 */
[----:B------:R-:W-:Y:S01]  /*03f0*/  ISETP.GE.AND P3, PT, R21, RZ, PT ;  /* 0x000000ff1500720c */ /* 0x000fe20003f66270 */
[----:B------:R-:W-:Y:S02]  /*0400*/  IMAD R19, R19, R6, RZ ;  /* 0x0000000613137224 */ /* 0x000fe400078e02ff */
[----:B------:R-:W-:-:S04]  /*0410*/  IMAD.HI.U32 R7, R7, R22, RZ ;  /* 0x0000001607077227 */ /* 0x000fc800078e00ff */
[----:B------:R-:W-:-:S04]  /*0420*/  IMAD.HI.U32 R3, R3, R19, R2 ;  /* 0x0000001303037227 */ /* 0x000fc800078e0002 */
[----:B------:R-:W-:Y:S02]  /*0430*/  IMAD.MOV R2, RZ, RZ, -R7 ;  /* 0x000000ffff027224 */ /* 0x000fe400078e0a07 */
[----:B------:R-:W-:Y:S02]  /*0440*/  IMAD.MOV.U32 R7, RZ, RZ, R23 ;  /* 0x000000ffff077224 */ /* 0x000fe400078e0017 */
[----:B------:R-:W-:Y:S02]  /*0450*/  IMAD R2, R5, R2, R22 ;  /* 0x0000000205027224 */ /* 0x000fe400078e0216 */
[----:B------:R-:W-:-:S03]  /*0460*/  IMAD.HI.U32 R23, R3, R18, RZ ;  /* 0x0000001203177227 */ /* 0x000fc600078e00ff */
[----:B------:R-:W-:Y:S01]  /*0470*/  ISETP.GT.U32.AND P2, PT, R5, R2, PT ;  /* 0x000000020500720c */ /* 0x000fe20003f44070 */
[----:B------:R-:W-:Y:S02]  /*0480*/  IMAD R3, R23, R7, R18 ;  /* 0x0000000717037224 */ /* 0x000fe400078e0212 */
[----:B------:R-:W1:Y:S01]  /*0490*/  LDC.64 R18, c[0x0][0x388] ;  /* 0x0000e200ff127b82 */ /* 0x000e620000000a00 */
[----:B------:R-:W-:Y:S02]  /*04a0*/  IMAD.MOV R21, RZ, RZ, -R21 ;  /* 0x000000ffff157224 */ /* 0x000fe400078e0a15 */
[----:B------:R-:W-:Y:S02]  /*04b0*/  ISETP.GT.U32.AND P1, PT, R6, R3, PT ;  /* 0x000000030600720c */ /* 0x000fe40003f24070 */
[----:B------:R-:W-:-:S05]  /*04c0*/  IMAD R21, R4, R21, R13 ;  /* 0x0000001504157224 */ /* 0x000fca00078e020d */
[----:B------:R-:W-:-:S05]  /*04d0*/  @!P2 IMAD.IADD R2, R2, 0x1, -R5 ;  /* 0x000000010202a824 */ /* 0x000fca00078e0a05 */
[----:B------:R-:W-:Y:S01]  /*04e0*/  ISETP.GT.U32.AND P5, PT, R5, R2, PT ;  /* 0x000000020500720c */ /* 0x000fe20003fa4070 */
[----:B------:R-:W-:Y:S01]  /*04f0*/  @!P1 IMAD.IADD R3, R3, 0x1, -R6 ;  /* 0x0000000103039824 */ /* 0x000fe200078e0a06 */
[----:B------:R-:W-:Y:S02]  /*0500*/  @!P1 IADD3 R23, PT, PT, R23, 0x1, RZ ;  /* 0x0000000117179810 */ /* 0x000fe40007ffe0ff */
[----:B------:R-:W-:Y:S02]  /*0510*/  ISETP.NE.AND P1, PT, R11, RZ, PT ;  /* 0x000000ff0b00720c */ /* 0x000fe40003f25270 */
[----:B------:R-:W-:Y:S02]  /*0520*/  ISETP.GE.U32.AND P2, PT, R3, R6, PT ;  /* 0x000000060300720c */ /* 0x000fe40003f46070 */
[----:B------:R-:W2:Y:S01]  /*0530*/  LDC.64 R6, c[0x0][0x390] ;  /* 0x0000e400ff067b82 */ /* 0x000ea20000000a00 */
[----:B------:R-:W-:-:S04]  /*0540*/  LOP3.LUT R3, R13, R11, RZ, 0x3c, !PT ;  /* 0x0000000b0d037212 */ /* 0x000fc800078e3cff */
[----:B------:R-:W-:Y:S01]  /*0550*/  @!P5 IMAD.IADD R2, R2, 0x1, -R5 ;  /* 0x000000010202d824 */ /* 0x000fe200078e0a05 */
[----:B------:R-:W-:-:S03]  /*0560*/  ISETP.GE.AND P4, PT, R3, RZ, PT ;  /* 0x000000ff0300720c */ /* 0x000fc60003f86270 */
[----:B------:R-:W-:Y:S02]  /*0570*/  IMAD.MOV.U32 R5, RZ, RZ, R2 ;  /* 0x000000ffff057224 */ /* 0x000fe400078e0002 */
[----:B------:R-:W3:Y:S01]  /*0580*/  LDC.64 R2, c[0x0][0x398] ;  /* 0x0000e600ff027b82 */ /* 0x000ee20000000a00 */
[----:B------:R-:W-:Y:S02]  /*0590*/  @P2 VIADD R23, R23, 0x1 ;  /* 0x0000000117172836 */ /* 0x000fe40000000000 */
[----:B------:R-:W-:-:S05]  /*05a0*/  @!P3 IMAD.MOV R5, RZ, RZ, -R5 ;  /* 0x000000ffff05b224 */ /* 0x000fca00078e0a05 */
[----:B------:R-:W-:Y:S01]  /*05b0*/  SEL R5, R20, R5, !P0 ;  /* 0x0000000514057207 */ /* 0x000fe20004000000 */
[----:B------:R-:W-:Y:S01]  /*05c0*/  @!P4 IMAD.MOV R23, RZ, RZ, -R23 ;  /* 0x000000ffff17c224 */ /* 0x000fe200078e0a17 */
[----:B------:R-:W-:-:S03]  /*05d0*/  @!P1 LOP3.LUT R23, RZ, R11, RZ, 0x33, !PT ;  /* 0x0000000bff179212 */ /* 0x000fc600078e33ff */
[-CC-:B------:R-:W-:Y:S02]  /*05e0*/  IMAD R5, R5, R4.reuse, R21.reuse ;  /* 0x0000000405057224 */ /* 0x180fe400078e0215 */
[----:B------:R-:W-:Y:S02]  /*05f0*/  IMAD R23, R23, R4, R21 ;  /* 0x0000000417177224 */ /* 0x000fe400078e0215 */
[----:B--2---:R-:W-:-:S04]  /*0600*/  IMAD.WIDE R36, R5, 0x4, R6 ;  /* 0x0000000405247825 */ /* 0x004fc800078e0206 */
[----:B-1----:R-:W-:Y:S02]  /*0610*/  IMAD.WIDE R6, R23, 0x4, R18 ;  /* 0x0000000417067825 */ /* 0x002fe400078e0212 */
[----:B------:R-:W2:Y:S02]  /*0620*/  LDG.E R36, desc[UR6][R36.64] ;  /* 0x0000000624247981 */ /* 0x000ea4000c1e1900 */
[----:B---3--:R-:W-:Y:S02]  /*0630*/  IMAD.WIDE R2, R21, 0x4, R2 ;  /* 0x0000000415027825 */ /* 0x008fe400078e0202 */
[----:B------:R-:W3:Y:S04]  /*0640*/  LDG.E R6, desc[UR6][R6.64] ;  /* 0x0000000606067981 */ /* 0x000ee8000c1e1900 */
[----:B------:R-:W4:Y:S01]  /*0650*/  LDG.E R33, desc[UR6][R2.64] ;  /* 0x0000000602217981 */ /* 0x000f22000c1e1900 */
[----:B--2---:R-:W-:-:S04]  /*0660*/  ISETP.NE.AND P0, PT, R36, RZ, PT ;  /* 0x000000ff2400720c */ /* 0x004fc80003f05270 */
[----:B---3--:R-:W-:-:S04]  /*0670*/  ISETP.EQ.OR P0, PT, R6, RZ, !P0 ;  /* 0x000000ff0600720c */ /* 0x008fc80004702670 */
[----:B----4-:R-:W-:-:S13]  /*0680*/  ISETP.EQ.OR P0, PT, R33, RZ, P0 ;  /* 0x000000ff2100720c */ /* 0x010fda0000702670 */
[----:B------:R-:W-:Y:S05]  /*0690*/  @P0 BRA `(.L_x_27) ;  /* 0x0000000c003c0947 */ /* 0x000fea0003800000 */
[----:B0-----:R-:W0:Y:S01]  /*06a0*/  MUFU.RCP64H R3, R15 ;  /* 0x0000000f00037308 */ /* 0x001e220000001800 */
[----:B------:R-:W-:Y:S01]  /*06b0*/  IMAD.MOV.U32 R2, RZ, RZ, 0x1 ;  /* 0x00000001ff027424 */ /* 0x000fe200078e00ff */
[----:B------:R-:W-:Y:S06]  /*06c0*/  BSSY.RECONVERGENT B2, `(.L_x_28) ;  /* 0x0000014000027945 */ /* 0x000fec0003800200 */
[----:B------:R-:W1:Y:S01]  /*06d0*/  I2F.F64 R22, R0 ;  /* 0x0000000000167312 */ /* 0x000e620000201c00 */
[----:B0-----:R-:W-:Y:S01]  /*06e0*/  DFMA R4, -R14, R2, 1 ;  /* 0x3ff000000e04742b */ /* 0x001fe20000000102 */
[----:B-1----:R-:W-:-:S07]  /*06f0*/  FSETP.GEU.AND P1, PT, |R23|, 6.5827683646048100446e-37, PT ;  /* 0x036000001700780b */ /* 0x002fce0003f2e200 */
        /* <DEDUP_REMOVED lines=10> */
[----:B------:R-:W-:Y:S01]  /*07a0*/  MOV R20, R14 ;  /* 0x0000000e00147202 */ /* 0x000fe20000000f00 */
[----:B------:R-:W-:Y:S01]  /*07b0*/  IMAD.MOV.U32 R21, RZ, RZ, R15 ;  /* 0x000000ffff157224 */ /* 0x000fe200078e000f */
[----:B------:R-:W-:-:S07]  /*07c0*/  MOV R0, 0x7e0 ;  /* 0x000007e000007802 */ /* 0x000fce0000000f00 */
[----:B------:R-:W-:Y:S05]  /*07d0*/  CALL.REL.NOINC `($__internal_2_$__cuda_sm20_div_rn_f64_full) ;  /* 0x0000000c005c7944 */ /* 0x000fea0003c00000 */
[----:B------:R-:W-:Y:S02]  /*07e0*/  IMAD.MOV.U32 R2, RZ, RZ, R26 ;  /* 0x000000ffff027224 */ /* 0x000fe400078e001a */
[----:B------:R-:W-:-:S07]  /*07f0*/  IMAD.MOV.U32 R3, RZ, RZ, R27 ;  /* 0x000000ffff037224 */ /* 0x000fce00078e001b */
.L_x_29:
[----:B------:R-:W-:Y:S05]  /*0800*/  BSYNC.RECONVERGENT B2 ;  /* 0x0000000000027941 */ /* 0x000fea0003800200 */
.L_x_28:
[----:B------:R-:W0:Y:S01]  /*0810*/  MUFU.RCP64H R5, R15 ;  /* 0x0000000f00057308 */ /* 0x000e220000001800 */
        /* <DEDUP_REMOVED lines=17> */
[----:B------:R-:W-:-:S07]  /*0930*/  IMAD.MOV.U32 R21, RZ, RZ, R15 ;  /* 0x000000ffff157224 */ /* 0x000fce00078e000f */
[----:B------:R-:W-:Y:S05]  /*0940*/  CALL.REL.NOINC `($__internal_2_$__cuda_sm20_div_rn_f64_full) ;  /* 0x0000000c00007944 */ /* 0x000fea0003c00000 */
[----:B------:R-:W-:Y:S01]  /*0950*/  IMAD.MOV.U32 R4, RZ, RZ, R26 ;  /* 0x000000ffff047224 */ /* 0x000fe200078e001a */
[----:B------:R-:W-:-:S07]  /*0960*/  MOV R5, R27 ;  /* 0x0000001b00057202 */ /* 0x000fce0000000f00 */
.L_x_31:
[----:B------:R-:W-:Y:S05]  /*0970*/  BSYNC.RECONVERGENT B2 ;  /* 0x0000000000027941 */ /* 0x000fea0003800200 */
.L_x_30:
        /* <DEDUP_REMOVED lines=20> */
[----:B------:R-:W-:Y:S02]  /*0ac0*/  IMAD.MOV.U32 R6, RZ, RZ, R26 ;  /* 0x000000ffff067224 */ /* 0x000fe400078e001a */
[----:B------:R-:W-:-:S07]  /*0ad0*/  IMAD.MOV.U32 R7, RZ, RZ, R27 ;  /* 0x000000ffff077224 */ /* 0x000fce00078e001b */
.L_x_33:
[----:B------:R-:W-:Y:S05]  /*0ae0*/  BSYNC.RECONVERGENT B2 ;  /* 0x0000000000027941 */ /* 0x000fea0003800200 */
.L_x_32:
        /* <DEDUP_REMOVED lines=17> */
[----:B------:R-:W-:Y:S02]  /*0c00*/  MOV R21, R15 ;  /* 0x0000000f00157202 */ /* 0x000fe40000000f00 */
[----:B------:R-:W-:-:S07]  /*0c10*/  MOV R0, 0xc30 ;  /* 0x00000c3000007802 */ /* 0x000fce0000000f00 */
[----:B------:R-:W-:Y:S05]  /*0c20*/  CALL.REL.NOINC `($__internal_2_$__cuda_sm20_div_rn_f64_full) ;  /* 0x0000000800487944 */ /* 0x000fea0003c00000 */
[----:B------:R-:W-:Y:S02]  /*0c30*/  IMAD.MOV.U32 R18, RZ, RZ, R26 ;  /* 0x000000ffff127224 */ /* 0x000fe400078e001a */
[----:B------:R-:W-:-:S07]  /*0c40*/  IMAD.MOV.U32 R19, RZ, RZ, R27 ;  /* 0x000000ffff137224 */ /* 0x000fce00078e001b */
.L_x_35:
[----:B------:R-:W-:Y:S05]  /*0c50*/  BSYNC.RECONVERGENT B2 ;  /* 0x0000000000027941 */ /* 0x000fea0003800200 */
.L_x_34:
[----:B------:R-:W-:Y:S01]  /*0c60*/  DMUL R6, R6, R4 ;  /* 0x0000000406067228 */ /* 0x000fe20000000000 */
[----:B------:R-:W-:Y:S01]  /*0c70*/  UMOV UR4, 0xd9d7bdbb ;  /* 0xd9d7bdbb00047882 */ /* 0x000fe20000000000 */
[----:B------:R-:W-:-:S06]  /*0c80*/  UMOV UR5, 0x3ddb7cdf ;  /* 0x3ddb7cdf00057882 */ /* 0x000fcc0000000000 */
[----:B------:R-:W-:-:S14]  /*0c90*/  DSETP.GT.AND P0, PT, R6, UR4, PT ;  /* 0x0000000406007e2a */ /* 0x000fdc000bf04000 */
[----:B------:R-:W-:Y:S05]  /*0ca0*/  @!P0 BRA `(.L_x_27) ;  /* 0x0000000400b88947 */ /* 0x000fea0003800000 */
[----:B------:R-:W0:Y:S01]  /*0cb0*/  MUFU.RCP64H R5, R7 ;  /* 0x0000000700057308 */ /* 0x000e220000001800 */
[----:B------:R-:W-:Y:S01]  /*0cc0*/  IMAD.MOV.U32 R4, RZ, RZ, 0x1 ;  /* 0x00000001ff047424 */ /* 0x000fe200078e00ff */
[----:B------:R-:W-:Y:S01]  /*0cd0*/  DMUL R22, R18, R2 ;  /* 0x0000000212167228 */ /* 0x000fe20000000000 */
[----:B------:R-:W-:Y:S09]  /*0ce0*/  BSSY.RECONVERGENT B2, `(.L_x_36) ;  /* 0x0000013000027945 */ /* 0x000ff20003800200 */
        /* <DEDUP_REMOVED lines=18> */
.L_x_37:
[----:B------:R-:W-:Y:S05]  /*0e10*/  BSYNC.RECONVERGENT B2 ;  /* 0x0000000000027941 */ /* 0x000fea0003800200 */
.L_x_36:
[----:B------:R-:W-:Y:S01]  /*0e20*/  ISETP.GT.AND P0, PT, R5, 0xfffff, PT ;  /* 0x000fffff0500780c */ /* 0x000fe20003f04270 */
[--C-:B------:R-:W-:Y:S01]  /*0e30*/  IMAD.MOV.U32 R7, RZ, RZ, R5.reuse ;  /* 0x000000ffff077224 */ /* 0x100fe200078e0005 */
[----:B------:R-:W-:Y:S01]  /*0e40*/  MOV R6, R4 ;  /* 0x0000000400067202 */ /* 0x000fe20000000f00 */
[----:B------:R-:W-:Y:S01]  /*0e50*/  IMAD.MOV.U32 R21, RZ, RZ, R5 ;  /* 0x000000ffff157224 */ /* 0x000fe200078e0005 */
[----:B------:R-:W-:Y:S01]  /*0e60*/  BSSY.RECONVERGENT B2, `(.L_x_38) ;  /* 0x0000050000027945 */ /* 0x000fe20003800200 */
[----:B------:R-:W-:-:S08]  /*0e70*/  IMAD.MOV.U32 R26, RZ, RZ, R4 ;  /* 0x000000ffff1a7224 */ /* 0x000fd000078e0004 */
[----:B------:R-:W-:-:S10]  /*0e80*/  @!P0 DMUL R6, R6, 1.80143985094819840000e+16 ;  /* 0x4350000006068828 */ /* 0x000fd40000000000 */
[----:B------:R-:W-:Y:S01]  /*0e90*/  @!P0 IMAD.MOV.U32 R21, RZ, RZ, R7 ;  /* 0x000000ffff158224 */ /* 0x000fe200078e0007 */
[----:B------:R-:W-:-:S03]  /*0ea0*/  @!P0 MOV R26, R6 ;  /* 0x00000006001a8202 */ /* 0x000fc60000000f00 */
[----:B------:R-:W-:-:S05]  /*0eb0*/  VIADD R0, R21, 0xffffffff ;  /* 0xffffffff15007836 */ /* 0x000fca0000000000 */
[----:B------:R-:W-:Y:S01]  /*0ec0*/  ISETP.GT.U32.AND P1, PT, R0, 0x7feffffe, PT ;  /* 0x7feffffe0000780c */ /* 0x000fe20003f24070 */
[----:B------:R-:W-:Y:S02]  /*0ed0*/  IMAD.MOV.U32 R0, RZ, RZ, -0x3ff ;  /* 0xfffffc01ff007424 */ /* 0x000fe400078e00ff */
[----:B------:R-:W-:-:S10]  /*0ee0*/  @!P0 IMAD.MOV.U32 R0, RZ, RZ, -0x435 ;  /* 0xfffffbcbff008424 */ /* 0x000fd400078e00ff */
[----:B------:R-:W-:Y:S05]  /*0ef0*/  @P1 BRA `(.L_x_39) ;  /* 0x0000000400001947 */ /* 0x000fea0003800000 */
[C---:B------:R-:W-:Y:S01]  /*0f00*/  LOP3.LUT R4, R21.reuse, 0xfffff, RZ, 0xc0, !PT ;  /* 0x000fffff15047812 */ /* 0x040fe200078ec0ff */
[----:B------:R-:W-:Y:S01]  /*0f10*/  IMAD.MOV.U32 R24, RZ, RZ, -0x748574fc ;  /* 0x8b7a8b04ff187424 */ /* 0x000fe200078e00ff */
[----:B------:R-:W-:Y:S01]  /*0f20*/  UMOV UR4, 0x3ae80f1e ;  /* 0x3ae80f1e00047882 */ /* 0x000fe20000000000 */
[----:B------:R-:W-:Y:S01]  /*0f30*/  IMAD.MOV.U32 R25, RZ, RZ, 0x3ed0ee25 ;  /* 0x3ed0ee25ff197424 */ /* 0x000fe200078e00ff */
[----:B------:R-:W-:Y:S01]  /*0f40*/  LOP3.LUT R27, R4, 0x3ff00000, RZ, 0xfc, !PT ;  /* 0x3ff00000041b7812 */ /* 0x000fe200078efcff */
[----:B------:R-:W-:Y:S01]  /*0f50*/  IMAD.MOV.U32 R4, RZ, RZ, RZ ;  /* 0x000000ffff047224 */ /* 0x000fe200078e00ff */
[----:B------:R-:W-:Y:S01]  /*0f60*/  UMOV UR5, 0x3eb1380b ;  /* 0x3eb1380b00057882 */ /* 0x000fe20000000000 */
[----:B------:R-:W-:Y:S01]  /*0f70*/  LEA.HI R21, R21, R0, RZ, 0xc ;  /* 0x0000000015157211 */ /* 0x000fe200078f60ff */
[----:B------:R-:W-:Y:S01]  /*0f80*/  UMOV UR8, 0x80000000 ;  /* 0x8000000000087882 */ /* 0x000fe20000000000 */
[----:B------:R-:W-:Y:S01]  /*0f90*/  ISETP.GE.U32.AND P0, PT, R27, 0x3ff6a09f, PT ;  /* 0x3ff6a09f1b00780c */ /* 0x000fe20003f06070 */
[----:B------:R-:W-:-:S12]  /*0fa0*/  UMOV UR9, 0x43300000 ;  /* 0x4330000000097882 */ /* 0x000fd80000000000 */
[----:B------:R-:W-:Y:S02]  /*0fb0*/  @P0 VIADD R5, R27, 0xfff00000 ;  /* 0xfff000001b050836 */ /* 0x000fe40000000000 */
[----:B------:R-:W-:Y:S02]  /*0fc0*/  @P0 VIADD R21, R21, 0x1 ;  /* 0x0000000115150836 */ /* 0x000fe40000000000 */
[----:B------:R-:W-:-:S03]  /*0fd0*/  @P0 IMAD.MOV.U32 R27, RZ, RZ, R5 ;  /* 0x000000ffff1b0224 */ /* 0x000fc600078e0005 */
[----:B------:R-:W-:Y:S01]  /*0fe0*/  LOP3.LUT R20, R21, 0x80000000, RZ, 0x3c, !PT ;  /* 0x8000000015147812 */ /* 0x000fe200078e3cff */
[----:B------:R-:W-:Y:S02]  /*0ff0*/  IMAD.MOV.U32 R21, RZ, RZ, 0x43300000 ;  /* 0x43300000ff157424 */ /* 0x000fe400078e00ff */
[C---:B------:R-:W-:Y:S02]  /*1000*/  DADD R22, R26.reuse, 1 ;  /* 0x3ff000001a167429 */ /* 0x040fe40000000000 */
[----:B------:R-:W-:Y:S02]  /*1010*/  DADD R26, R26, -1 ;  /* 0xbff000001a1a7429 */ /* 0x000fe40000000000 */
[----:B------:R-:W-:Y:S01]  /*1020*/  DADD R20, R20, -UR8 ;  /* 0x8000000814147e29 */ /* 0x000fe20008000000 */
[----:B------:R-:W-:Y:S01]  /*1030*/  UMOV UR8, 0xfefa39ef ;  /* 0xfefa39ef00087882 */ /* 0x000fe20000000000 */
[----:B------:R-:W0:Y:S01]  /*1040*/  MUFU.RCP64H R5, R23 ;  /* 0x0000001700057308 */ /* 0x000e220000001800 */
[----:B------:R-:W-:Y:S01]  /*1050*/  UMOV UR9, 0x3fe62e42 ;  /* 0x3fe62e4200097882 */ /* 0x000fe20000000000 */
[----:B0-----:R-:W-:-:S08]  /*1060*/  DFMA R6, -R22, R4, 1 ;  /* 0x3ff000001606742b */ /* 0x001fd00000000104 */
[----:B------:R-:W-:-:S08]  /*1070*/  DFMA R6, R6, R6, R6 ;  /* 0x000000060606722b */ /* 0x000fd00000000006 */
[----:B------:R-:W-:-:S08]  /*1080*/  DFMA R4, R4, R6, R4 ;  /* 0x000000060404722b */ /* 0x000fd00000000004 */
[----:B------:R-:W-:-:S08]  /*1090*/  DMUL R6, R26, R4 ;  /* 0x000000041a067228 */ /* 0x000fd00000000000 */
[----:B------:R-:W-:-:S08]  /*10a0*/  DFMA R6, R26, R4, R6 ;  /* 0x000000041a06722b */ /* 0x000fd00000000006 */
[----:B------:R-:W-:-:S08]  /*10b0*/  DMUL R18, R6, R6 ;  /* 0x0000000606127228 */ /* 0x000fd00000000000 */
[----:B------:R-:W-:Y:S01]  /*10c0*/  DFMA R22, R18, UR4, R24 ;  /* 0x0000000412167c2b */ /* 0x000fe20008000018 */
[----:B------:R-:W-:Y:S01]  /*10d0*/  UMOV UR4, 0x9f02676f ;  /* 0x9f02676f00047882 */ /* 0x000fe20000000000 */
[----:B------:R-:W-:Y:S01]  /*10e0*/  UMOV UR5, 0x3ef3b266 ;  /* 0x3ef3b26600057882 */ /* 0x000fe20000000000 */
[----:B------:R-:W-:-:S05]  /*10f0*/  DADD R24, R26, -R6 ;  /* 0x000000001a187229 */ /* 0x000fca0000000806 */
[----:B------:R-:W-:Y:S01]  /*1100*/  DFMA R22, R18, R22, UR4 ;  /* 0x0000000412167e2b */ /* 0x000fe20008000016 */
[----:B------:R-:W-:Y:S01]  /*1110*/  UMOV UR4, 0xa9ab0956 ;  /* 0xa9ab095600047882 */ /* 0x000fe20000000000 */
[----:B------:R-:W-:Y:S01]  /*1120*/  UMOV UR5, 0x3f1745cb ;  /* 0x3f1745cb00057882 */ /* 0x000fe20000000000 */
[----:B------:R-:W-:-:S05]  /*1130*/  DADD R24, R24, R24 ;  /* 0x0000000018187229 */ /* 0x000fca0000000018 */
[----:B------:R-:W-:Y:S01]  /*1140*/  DFMA R22, R18, R22, UR4 ;  /* 0x0000000412167e2b */ /* 0x000fe20008000016 */
[----:B------:R-:W-:Y:S01]  /*1150*/  UMOV UR4, 0x2d1b5154 ;  /* 0x2d1b515400047882 */ /* 0x000fe20000000000 */
[----:B------:R-:W-:Y:S01]  /*1160*/  UMOV UR5, 0x3f3c71c7 ;  /* 0x3f3c71c700057882 */ /* 0x000fe20000000000 */
[----:B------:R-:W-:Y:S02]  /*1170*/  DFMA R26, R26, -R6, R24 ;  /* 0x800000061a1a722b */ /* 0x000fe40000000018 */
[----:B------:R-:W-:-:S03]  /*1180*/  DFMA R24, R20, UR8, R6 ;  /* 0x0000000814187c2b */ /* 0x000fc60008000006 */
[----:B------:R-:W-:Y:S01]  /*1190*/  DFMA R22, R18, R22, UR4 ;  /* 0x0000000412167e2b */ /* 0x000fe20008000016 */
[----:B------:R-:W-:Y:S01]  /*11a0*/  UMOV UR4, 0x923be72d ;  /* 0x923be72d00047882 */ /* 0x000fe20000000000 */
[----:B------:R-:W-:Y:S01]  /*11b0*/  UMOV UR5, 0x3f624924 ;  /* 0x3f62492400057882 */ /* 0x000fe20000000000 */
[----:B------:R-:W-:-:S05]  /*11c0*/  DMUL R26, R4, R26 ;  /* 0x0000001a041a7228 */ /* 0x000fca0000000000 */
[----:B------:R-:W-:Y:S01]  /*11d0*/  DFMA R22, R18, R22, UR4 ;  /* 0x0000000412167e2b */ /* 0x000fe20008000016 */
[----:B------:R-:W-:Y:S01]  /*11e0*/  UMOV UR4, 0x9999a3c4 ;  /* 0x9999a3c400047882 */ /* 0x000fe20000000000 */
[----:B------:R-:W-:-:S06]  /*11f0*/  UMOV UR5, 0x3f899999 ;  /* 0x3f89999900057882 */ /* 0x000fcc0000000000 */
[----:B------:R-:W-:Y:S01]  /*1200*/  DFMA R22, R18, R22, UR4 ;  /* 0x0000000412167e2b */ /* 0x000fe20008000016 */
[----:B------:R-:W-:Y:S01]  /*1210*/  UMOV UR4, 0x55555554 ;  /* 0x5555555400047882 */ /* 0x000fe20000000000 */
[----:B------:R-:W-:-:S06]  /*1220*/  UMOV UR5, 0x3fb55555 ;  /* 0x3fb5555500057882 */ /* 0x000fcc0000000000 */
[----:B------:R-:W-:Y:S01]  /*1230*/  DFMA R28, R18, R22, UR4 ;  /* 0x00000004121c7e2b */ /* 0x000fe20008000016 */
[----:B------:R-:W-:Y:S01]  /*1240*/  UMOV UR4, 0xfefa39ef ;  /* 0xfefa39ef00047882 */ /* 0x000fe20000000000 */
[----:B------:R-:W-:Y:S02]  /*1250*/  UMOV UR5, 0x3fe62e42 ;  /* 0x3fe62e4200057882 */ /* 0x000fe40000000000 */
[----:B------:R-:W-:Y:S01]  /*1260*/  DFMA R22, R20, -UR4, R24 ;  /* 0x8000000414167c2b */ /* 0x000fe20008000018 */
[----:B------:R-:W-:Y:S01]  /*1270*/  UMOV UR4, 0x3b39803f ;  /* 0x3b39803f00047882 */ /* 0x000fe20000000000 */
[----:B------:R-:W-:Y:S02]  /*1280*/  UMOV UR5, 0x3c7abc9e ;  /* 0x3c7abc9e00057882 */ /* 0x000fe40000000000 */
[----:B------:R-:W-:-:S04]  /*1290*/  DMUL R28, R18, R28 ;  /* 0x0000001c121c7228 */ /* 0x000fc80000000000 */
[----:B------:R-:W-:-:S04]  /*12a0*/  DADD R22, -R6, R22 ;  /* 0x0000000006167229 */ /* 0x000fc80000000116 */
[----:B------:R-:W-:-:S08]  /*12b0*/  DFMA R26, R6, R28, R26 ;  /* 0x0000001c061a722b */ /* 0x000fd0000000001a */
[----:B------:R-:W-:-:S08]  /*12c0*/  DADD R22, R26, -R22 ;  /* 0x000000001a167229 */ /* 0x000fd00000000816 */
[----:B------:R-:W-:-:S08]  /*12d0*/  DFMA R22, R20, UR4, R22 ;  /* 0x0000000414167c2b */ /* 0x000fd00008000016 */
[----:B------:R-:W-:Y:S01]  /*12e0*/  DADD R22, R24, R22 ;  /* 0x0000000018167229 */ /* 0x000fe20000000016 */
[----:B------:R-:W-:Y:S10]  /*12f0*/  BRA `(.L_x_40) ;  /* 0x0000000000187947 */ /* 0x000ff40003800000 */
.L_x_39:
[----:B------:R-:W-:Y:S01]  /*1300*/  MOV R4, 0x0 ;  /* 0x0000000000047802 */ /* 0x000fe20000000f00 */
[----:B------:R-:W-:Y:S01]  /*1310*/  IMAD.MOV.U32 R5, RZ, RZ, 0x7ff00000 ;  /* 0x7ff00000ff057424 */ /* 0x000fe200078e00ff */
[----:B------:R-:W-:-:S05]  /*1320*/  LOP3.LUT P0, RZ, R7, 0x7fffffff, RZ, 0xc0, !PT ;  /* 0x7fffffff07ff7812 */ /* 0x000fca000780c0ff */
[----:B------:R-:W-:-:S10]  /*1330*/  DFMA R4, R6, R4, +INF ;  /* 0x7ff000000604742b */ /* 0x000fd40000000004 */
[----:B------:R-:W-:Y:S02]  /*1340*/  FSEL R22, R4, RZ, P0 ;  /* 0x000000ff04167208 */ /* 0x000fe40000000000 */
[----:B------:R-:W-:-:S07]  /*1350*/  FSEL R23, R5, -QNAN , P0 ;  /* 0xfff0000005177808 */ /* 0x000fce0000000000 */
.L_x_40:
[----:B------:R-:W-:Y:S05]  /*1360*/  BSYNC.RECONVERGENT B2 ;  /* 0x0000000000027941 */ /* 0x000fea0003800200 */
.L_x_38:
[----:B------:R-:W-:-:S07]  /*1370*/  DFMA R16, R22, R2, R16 ;  /* 0x000000021610722b */ /* 0x000fce0000000010 */
[----:B------:R1:W-:Y:S04]  /*1380*/  STS.64 [R10], R16 ;  /* 0x000000100a007388 */ /* 0x0003e80000000a00 */
.L_x_27:
[----:B------:R-:W-:Y:S05]  /*1390*/  BSYNC.RECONVERGENT B0 ;  /* 0x0000000000007941 */ /* 0x000fea0003800200 */
.L_x_26:
[----:B------:R-:W-:-:S05]  /*13a0*/  IMAD.IADD R13, R32, 0x1, R13 ;  /* 0x00000001200d7824 */ /* 0x000fca00078e020d */
[----:B------:R-:W-:-:S13]  /*13b0*/  ISETP.GE.AND P0, PT, R13, R12, PT ;  /* 0x0000000c0d00720c */ /* 0x000fda0003f06270 */
[----:B------:R-:W-:Y:S05]  /*13c0*/  @!P0 BRA `(.L_x_41) ;  /* 0xffffffec00648947 */ /* 0x000fea000383ffff */
.L_x_25:
[----:B------:R-:W-:Y:S05]  /*13d0*/  BSYNC.RECONVERGENT B1 ;  /* 0x0000000000017941 */ /* 0x000fea0003800200 */
.L_x_24:
[----:B------:R-:W-:Y:S01]  /*13e0*/  BAR.SYNC.DEFER_BLOCKING 0x0 ;  /* 0x0000000000007b1d */ /* 0x000fe20000010000 */
[----:B------:R-:W-:Y:S02]  /*13f0*/  ISETP.GE.U32.AND P0, PT, R9, 0x2, PT ;  /* 0x000000020900780c */ /* 0x000fe40003f06070 */
[----:B------:R-:W-:-:S11]  /*1400*/  ISETP.NE.AND P1, PT, R8, RZ, PT ;  /* 0x000000ff0800720c */ /* 0x000fd60003f25270 */
[----:B------:R-:W-:Y:S05]  /*1410*/  @!P0 BRA `(.L_x_42) ;  /* 0x00000000002c8947 */ /* 0x000fea0003800000 */
.L_x_43:
[----:B------:R-:W-:-:S04]  /*1420*/  SHF.R.U32.HI R7, RZ, 0x1, R9 ;  /* 0x00000001ff077819 */ /* 0x000fc80000011609 */
[----:B------:R-:W-:-:S13]  /*1430*/  ISETP.GE.U32.AND P0, PT, R8, R7, PT ;  /* 0x000000070800720c */ /* 0x000fda0003f06070 */
[----:B------:R-:W-:Y:S01]  /*1440*/  @!P0 IMAD R0, R7, 0x8, R10 ;  /* 0x0000000807008824 */ /* 0x000fe200078e020a */
[----:B------:R-:W-:Y:S04]  /*1450*/  @!P0 LDS.64 R4, [R10] ;  /* 0x000000000a048984 */ /* 0x000fe80000000a00 */
[----:B------:R-:W2:Y:S02]  /*1460*/  @!P0 LDS.64 R2, [R0] ;  /* 0x0000000000028984 */ /* 0x000ea40000000a00 */
[----:B--2---:R-:W-:-:S07]  /*1470*/  @!P0 DADD R2, R2, R4 ;  /* 0x0000000002028229 */ /* 0x004fce0000000004 */
[----:B------:R2:W-:Y:S01]  /*1480*/  @!P0 STS.64 [R10], R2 ;  /* 0x000000020a008388 */ /* 0x0005e20000000a00 */
[----:B------:R-:W-:Y:S01]  /*1490*/  BAR.SYNC.DEFER_BLOCKING 0x0 ;  /* 0x0000000000007b1d */ /* 0x000fe20000010000 */
[----:B------:R-:W-:Y:S01]  /*14a0*/  ISETP.GT.U32.AND P0, PT, R9, 0x3, PT ;  /* 0x000000030900780c */ /* 0x000fe20003f04070 */
[----:B------:R-:W-:-:S12]  /*14b0*/  IMAD.MOV.U32 R9, RZ, RZ, R7 ;  /* 0x000000ffff097224 */ /* 0x000fd800078e0007 */
[----:B--2---:R-:W-:Y:S05]  /*14c0*/  @P0 BRA `(.L_x_43) ;  /* 0xfffffffc00d40947 */ /* 0x004fea000383ffff */
.L_x_42:
[----:B------:R-:W-:Y:S05]  /*14d0*/  @P1 EXIT ;  /* 0x000000000000194d */ /* 0x000fea0003800000 */
[----:B------:R-:W2:Y:S01]  /*14e0*/  S2UR UR5, SR_CgaCtaId ;  /* 0x00000000000579c3 */ /* 0x000ea20000008800 */
[----:B------:R-:W-:-:S07]  /*14f0*/  UMOV UR4, 0x400 ;  /* 0x0000040000047882 */ /* 0x000fce0000000000 */
[----:B------:R-:W3:Y:S01]  /*1500*/  LDC.64 R4, c[0x0][0x3a8] ;  /* 0x0000ea00ff047b82 */ /* 0x000ee20000000a00 */
[----:B--2---:R-:W-:-:S09]  /*1510*/  ULEA UR4, UR5, UR4, 0x18 ;  /* 0x0000000405047291 */ /* 0x004fd2000f8ec0ff */
[----:B------:R-:W3:Y:S04]  /*1520*/  LDS.64 R2, [UR4] ;  /* 0x00000004ff027984 */ /* 0x000ee80008000a00 */
[----:B---3--:R-:W-:Y:S01]  /*1530*/  REDG.E.ADD.F64.RN.STRONG.GPU desc[UR6][R4.64], R2 ;  /* 0x00000002040079a6 */ /* 0x008fe2000c12ff06 */
[----:B------:R-:W-:Y:S05]  /*1540*/  EXIT ;  /* 0x000000000000794d */ /* 0x000fea0003800000 */
        .weak           $__internal_2_$__cuda_sm20_div_rn_f64_full
        .type           $__internal_2_$__cuda_sm20_div_rn_f64_full,@function
        .size           $__internal_2_$__cuda_sm20_div_rn_f64_full,(.L_x_89 - $__internal_2_$__cuda_sm20_div_rn_f64_full)
$__internal_2_$__cuda_sm20_div_rn_f64_full:
        /* <DEDUP_REMOVED lines=14> */
[----:B------:R-:W-:Y:S02]  /*1630*/  @!P2 ISETP.GE.U32.AND P3, PT, R34, R27, PT ;  /* 0x0000001b2200a20c */ /* 0x000fe40003f66070 */
[----:B------:R-:W-:Y:S02]  /*1640*/  @!P0 LOP3.LUT R37, R19, 0x7ff00000, RZ, 0xc0, !PT ;  /* 0x7ff0000013258812 */ /* 0x000fe400078ec0ff */
[----:B------:R-:W-:-:S04]  /*1650*/  @!P2 SEL R27, R35, 0x63400000, !P3 ;  /* 0x63400000231ba807 */ /* 0x000fc80005800000 */
[----:B------:R-:W-:-:S04]  /*1660*/  @!P2 LOP3.LUT R30, R27, 0x80000000, R23, 0xf8, !PT ;  /* 0x800000001b1ea812 */ /* 0x000fc800078ef817 */
[----:B------:R-:W-:Y:S01]  /*1670*/  @!P2 LOP3.LUT R31, R30, 0x100000, RZ, 0xfc, !PT ;  /* 0x001000001e1fa812 */ /* 0x000fe200078efcff */
[----:B------:R-:W-:Y:S01]  /*1680*/  @!P2 IMAD.MOV.U32 R30, RZ, RZ, RZ ;  /* 0x000000ffff1ea224 */ /* 0x000fe200078e00ff */
[----:B0-----:R-:W-:-:S08]  /*1690*/  DFMA R28, R24, -R18, 1 ;  /* 0x3ff00000181c742b */ /* 0x001fd00000000812 */
[----:B------:R-:W-:-:S08]  /*16a0*/  DFMA R28, R28, R28, R28 ;  /* 0x0000001c1c1c722b */ /* 0x000fd0000000001c */
[----:B------:R-:W-:Y:S01]  /*16b0*/  DFMA R28, R24, R28, R24 ;  /* 0x0000001c181c722b */ /* 0x000fe20000000018 */
[----:B------:R-:W-:Y:S02]  /*16c0*/  SEL R25, R35, 0x63400000, !P1 ;  /* 0x6340000023197807 */ /* 0x000fe40004800000 */
[----:B------:R-:W-:Y:S02]  /*16d0*/  MOV R24, R22 ;  /* 0x0000001600187202 */ /* 0x000fe40000000f00 */
[----:B------:R-:W-:-:S03]  /*16e0*/  LOP3.LUT R25, R25, 0x800fffff, R23, 0xf8, !PT ;  /* 0x800fffff19197812 */ /* 0x000fc600078ef817 */
[----:B------:R-:W-:-:S03]  /*16f0*/  DFMA R26, R28, -R18, 1 ;  /* 0x3ff000001c1a742b */ /* 0x000fc60000000812 */
[----:B------:R-:W-:-:S05]  /*1700*/  @!P2 DFMA R24, R24, 2, -R30 ;  /* 0x400000001818a82b */ /* 0x000fca000000081e */
[----:B------:R-:W-:-:S08]  /*1710*/  DFMA R26, R28, R26, R28 ;  /* 0x0000001a1c1a722b */ /* 0x000fd0000000001c */
[----:B------:R-:W-:-:S08]  /*1720*/  DMUL R28, R26, R24 ;  /* 0x000000181a1c7228 */ /* 0x000fd00000000000 */
[----:B------:R-:W-:-:S08]  /*1730*/  DFMA R30, R28, -R18, R24 ;  /* 0x800000121c1e722b */ /* 0x000fd00000000018 */
[----:B------:R-:W-:Y:S01]  /*1740*/  DFMA R30, R26, R30, R28 ;  /* 0x0000001e1a1e722b */ /* 0x000fe2000000001c */
[----:B------:R-:W-:Y:S01]  /*1750*/  IMAD.MOV.U32 R28, RZ, RZ, R34 ;  /* 0x000000ffff1c7224 */ /* 0x000fe200078e0022 */
[----:B------:R-:W-:-:S05]  /*1760*/  @!P2 LOP3.LUT R28, R25, 0x7ff00000, RZ, 0xc0, !PT ;  /* 0x7ff00000191ca812 */ /* 0x000fca00078ec0ff */
[----:B------:R-:W-:-:S05]  /*1770*/  VIADD R26, R28, 0xffffffff ;  /* 0xffffffff1c1a7836 */ /* 0x000fca0000000000 */
[----:B------:R-:W-:Y:S01]  /*1780*/  ISETP.GT.U32.AND P0, PT, R26, 0x7feffffe, PT ;  /* 0x7feffffe1a00780c */ /* 0x000fe20003f04070 */
[----:B------:R-:W-:-:S05]  /*1790*/  VIADD R26, R37, 0xffffffff ;  /* 0xffffffff251a7836 */ /* 0x000fca0000000000 */
[----:B------:R-:W-:-:S13]  /*17a0*/  ISETP.GT.U32.OR P0, PT, R26, 0x7feffffe, P0 ;  /* 0x7feffffe1a00780c */ /* 0x000fda0000704470 */
[----:B------:R-:W-:Y:S05]  /*17b0*/  @P0 BRA `(.L_x_45) ;  /* 0x00000000006c0947 */ /* 0x000fea0003800000 */
[----:B------:R-:W-:-:S04]  /*17c0*/  LOP3.LUT R23, R21, 0x7ff00000, RZ, 0xc0, !PT ;  /* 0x7ff0000015177812 */ /* 0x000fc800078ec0ff */
[CC--:B------:R-:W-:Y:S02]  /*17d0*/  VIADDMNMX R22, R34.reuse, -R23.reuse, 0xb9600000, !PT ;  /* 0xb960000022167446 */ /* 0x0c0fe40007800917 */
[----:B------:R-:W-:Y:S02]  /*17e0*/  ISETP.GE.U32.AND P0, PT, R34, R23, PT ;  /* 0x000000172200720c */ /* 0x000fe40003f06070 */
[----:B------:R-:W-:Y:S02]  /*17f0*/  VIMNMX R22, PT, PT, R22, 0x46a00000, PT ;  /* 0x46a0000016167848 */ /* 0x000fe40003fe0100 */
[----:B------:R-:W-:-:S05]  /*1800*/  SEL R35, R35, 0x63400000, !P0 ;  /* 0x6340000023237807 */ /* 0x000fca0004000000 */
[----:B------:R-:W-:Y:S01]  /*1810*/  IMAD.IADD R28, R22, 0x1, -R35 ;  /* 0x00000001161c7824 */ /* 0x000fe200078e0a23 */
[----:B------:R-:W-:-:S03]  /*1820*/  MOV R22, RZ ;  /* 0x000000ff00167202 */ /* 0x000fc60000000f00 */
        /* <DEDUP_REMOVED lines=20> */
.L_x_45:
        /* <DEDUP_REMOVED lines=12> */
[----:B------:R-:W-:Y:S01]  /*1a30*/  @!P0 IMAD.MOV.U32 R26, RZ, RZ, RZ ;  /* 0x000000ffff1a8224 */ /* 0x000fe200078e00ff */
[----:B------:R-:W-:-:S03]  /*1a40*/  @P0 MOV R26, RZ ;  /* 0x000000ff001a0202 */ /* 0x000fc60000000f00 */
[----:B------:R-:W-:Y:S01]  /*1a50*/  @P0 IMAD.MOV.U32 R27, RZ, RZ, R18 ;  /* 0x000000ffff1b0224 */ /* 0x000fe200078e0012 */
[----:B------:R-:W-:Y:S06]  /*1a60*/  BRA `(.L_x_46) ;  /* 0x0000000000147947 */ /* 0x000fec0003800000 */
.L_x_48:
[----:B------:R-:W-:Y:S01]  /*1a70*/  LOP3.LUT R27, R21, 0x80000, RZ, 0xfc, !PT ;  /* 0x00080000151b7812 */ /* 0x000fe200078efcff */
[----:B------:R-:W-:Y:S01]  /*1a80*/  IMAD.MOV.U32 R26, RZ, RZ, R20 ;  /* 0x000000ffff1a7224 */ /* 0x000fe200078e0014 */
[----:B------:R-:W-:Y:S06]  /*1a90*/  BRA `(.L_x_46) ;  /* 0x0000000000087947 */ /* 0x000fec0003800000 */
.L_x_47:
[----:B------:R-:W-:Y:S01]  /*1aa0*/  LOP3.LUT R27, R23, 0x80000, RZ, 0xfc, !PT ;  /* 0x00080000171b7812 */ /* 0x000fe200078efcff */
[----:B------:R-:W-:-:S07]  /*1ab0*/  IMAD.MOV.U32 R26, RZ, RZ, R22 ;  /* 0x000000ffff1a7224 */ /* 0x000fce00078e0016 */
.L_x_46:
[----:B------:R-:W-:Y:S05]  /*1ac0*/  BSYNC.RECONVERGENT B3 ;  /* 0x0000000000037941 */ /* 0x000fea0003800200 */
.L_x_44:
[----:B------:R-:W-:Y:S02]  /*1ad0*/  IMAD.MOV.U32 R18, RZ, RZ, R0 ;  /* 0x000000ffff127224 */ /* 0x000fe400078e0000 */
[----:B------:R-:W-:-:S04]  /*1ae0*/  IMAD.MOV.U32 R19, RZ, RZ, 0x0 ;  /* 0x00000000ff137424 */ /* 0x000fc800078e00ff */
[----:B------:R-:W-:Y:S05]  /*1af0*/  RET.REL.NODEC R18 `(compute_transfer_entropy_kernel) ;  /* 0xffffffe412407950 */ /* 0x000fea0003c3ffff */
.L_x_49:
        /* <DEDUP_REMOVED lines=16> */
.L_x_89:


//--------------------- .text.build_histogram_2d_kernel --------------------------
	.section	.text.build_histogram_2d_kernel,"ax",@progbits
	.align	128
        .global         build_histogram_2d_kernel
        .type           build_histogram_2d_kernel,@function
        .size           build_histogram_2d_kernel,(.L_x_90 - build_histogram_2d_kernel)
        .other          build_histogram_2d_kernel,@"STO_CUDA_ENTRY STV_DEFAULT"
build_histogram_2d_kernel:
.text.build_histogram_2d_kernel:
        /* <DEDUP_REMOVED lines=12> */
[----:B------:R-:W0:Y:S01]  /*00c0*/  LDC.64 R2, c[0x0][0x380] ;  /* 0x0000e000ff027b82 */ /* 0x000e220000000a00 */
[----:B------:R-:W1:Y:S01]  /*00d0*/  LDCU.64 UR6, c[0x0][0x358] ;  /* 0x00006b00ff0677ac */ /* 0x000e620008000a00 */
[----:B------:R-:W-:Y:S01]  /*00e0*/  VIADD R0, R0, UR4 ;  /* 0x0000000400007c36 */ /* 0x000fe20008000000 */
[----:B------:R-:W2:Y:S03]  /*00f0*/  LDCU.64 UR8, c[0x0][0x398] ;  /* 0x00007300ff0877ac */ /* 0x000ea60008000a00 */
[----:B0-----:R-:W-:-:S06]  /*0100*/  IMAD.WIDE R2, R0, 0x8, R2 ;  /* 0x0000000800027825 */ /* 0x001fcc00078e0202 */
[----:B-1----:R-:W2:Y:S01]  /*0110*/  LDG.E.64 R2, desc[UR6][R2.64] ;  /* 0x0000000602027981 */ /* 0x002ea2000c1e1b00 */
        /* <DEDUP_REMOVED lines=12> */
[----:B------:R-:W-:Y:S04]  /*01e0*/  BSSY.RECONVERGENT B1, `(.L_x_52) ;  /* 0x0000015000017945 */ /* 0x000fe80003800200 */
[----:B------:R-:W0:Y:S02]  /*01f0*/  MUFU.RCP64H R7, R5 ;  /* 0x0000000500077308 */ /* 0x000e240000001800 */
[----:B0-----:R-:W-:-:S08]  /*0200*/  DFMA R8, -R4, R6, 1 ;  /* 0x3ff000000408742b */ /* 0x001fd00000000106 */
[----:B------:R-:W-:-:S08]  /*0210*/  DFMA R8, R8, R8, R8 ;  /* 0x000000080808722b */ /* 0x000fd00000000008 */
[----:B------:R-:W-:Y:S02]  /*0220*/  DFMA R8, R6, R8, R6 ;  /* 0x000000080608722b */ /* 0x000fe40000000006 */
[----:B------:R-:W-:-:S06]  /*0230*/  DADD R6, R2, -UR8 ;  /* 0x8000000802067e29 */ /* 0x000fcc0008000000 */
[----:B------:R-:W-:-:S04]  /*0240*/  DFMA R10, -R4, R8, 1 ;  /* 0x3ff00000040a742b */ /* 0x000fc80000000108 */
[----:B------:R-:W-:-:S04]  /*0250*/  FSETP.GEU.AND P1, PT, |R7|, 6.5827683646048100446e-37, PT ;  /* 0x036000000700780b */ /* 0x000fc80003f2e200 */
        /* <DEDUP_REMOVED lines=12> */
[----:B------:R-:W-:Y:S05]  /*0320*/  CALL.REL.NOINC `($__internal_3_$__cuda_sm20_div_rn_f64_full) ;  /* 0x0000000000f47944 */ /* 0x000fea0003c00000 */
.L_x_53:
[----:B------:R-:W-:Y:S05]  /*0330*/  BSYNC.RECONVERGENT B1 ;  /* 0x0000000000017941 */ /* 0x000fea0003800200 */
.L_x_52:
[----:B------:R-:W0:Y:S02]  /*0340*/  LDC R7, c[0x0][0x394] ;  /* 0x0000e500ff077b82 */ /* 0x000e240000000800 */
[----:B0-----:R-:W0:Y:S02]  /*0350*/  I2F.F64 R4, R7 ;  /* 0x0000000700047312 */ /* 0x001e240000201c00 */
[----:B0-----:R-:W-:-:S10]  /*0360*/  DMUL R4, R4, R2 ;  /* 0x0000000204047228 */ /* 0x001fd40000000000 */
[----:B------:R-:W0:Y:S02]  /*0370*/  F2I.F64.TRUNC R4, R4 ;  /* 0x0000000400047311 */ /* 0x000e24000030d100 */
[----:B0-----:R-:W-:-:S07]  /*0380*/  VIADDMNMX R10, R7, 0xffffffff, R4, PT ;  /* 0xffffffff070a7846 */ /* 0x001fce0003800104 */
.L_x_51:
[----:B------:R-:W-:Y:S05]  /*0390*/  BSYNC.RECONVERGENT B0 ;  /* 0x0000000000007941 */ /* 0x000fea0003800200 */
.L_x_50:
        /* <DEDUP_REMOVED lines=39> */
[----:B------:R-:W-:Y:S05]  /*0610*/  CALL.REL.NOINC `($__internal_3_$__cuda_sm20_div_rn_f64_full) ;  /* 0x0000000000387944 */ /* 0x000fea0003c00000 */
.L_x_57:
[----:B------:R-:W-:Y:S05]  /*0620*/  BSYNC.RECONVERGENT B1 ;  /* 0x0000000000017941 */ /* 0x000fea0003800200 */
.L_x_56:
[----:B------:R-:W0:Y:S02]  /*0630*/  LDC R7, c[0x0][0x394] ;  /* 0x0000e500ff077b82 */ /* 0x000e240000000800 */
[----:B0-----:R-:W0:Y:S02]  /*0640*/  I2F.F64 R4, R7 ;  /* 0x0000000700047312 */ /* 0x001e240000201c00 */
[----:B0-----:R-:W-:-:S10]  /*0650*/  DMUL R2, R4, R2 ;  /* 0x0000000204027228 */ /* 0x001fd40000000000 */
[----:B------:R-:W0:Y:S02]  /*0660*/  F2I.F64.TRUNC R2, R2 ;  /* 0x0000000200027311 */ /* 0x000e24000030d100 */
[----:B0-----:R-:W-:-:S07]  /*0670*/  VIADDMNMX R9, R7, 0xffffffff, R2, PT ;  /* 0xffffffff07097846 */ /* 0x001fce0003800102 */
.L_x_55:
[----:B------:R-:W-:Y:S05]  /*0680*/  BSYNC.RECONVERGENT B0 ;  /* 0x0000000000007941 */ /* 0x000fea0003800200 */
.L_x_54:
[----:B------:R-:W0:Y:S01]  /*0690*/  LDC.64 R2, c[0x0][0x3a8] ;  /* 0x0000ea00ff027b82 */ /* 0x000e220000000a00 */
[----:B------:R-:W1:Y:S01]  /*06a0*/  LDCU UR4, c[0x0][0x394] ;  /* 0x00007280ff0477ac */ /* 0x000e620008000800 */
[----:B------:R-:W-:Y:S02]  /*06b0*/  IMAD.MOV.U32 R5, RZ, RZ, 0x1 ;  /* 0x00000001ff057424 */ /* 0x000fe400078e00ff */
[----:B-1----:R-:W-:-:S04]  /*06c0*/  IMAD R9, R10, UR4, R9 ;  /* 0x000000040a097c24 */ /* 0x002fc8000f8e0209 */
[----:B0-----:R-:W-:-:S05]  /*06d0*/  IMAD.WIDE R2, R9, 0x4, R2 ;  /* 0x0000000409027825 */ /* 0x001fca00078e0202 */
[----:B------:R-:W-:Y:S01]  /*06e0*/  REDG.E.ADD.STRONG.GPU desc[UR6][R2.64], R5 ;  /* 0x000000050200798e */ /* 0x000fe2000c12e106 */
[----:B------:R-:W-:Y:S05]  /*06f0*/  EXIT ;  /* 0x000000000000794d */ /* 0x000fea0003800000 */
        .weak           $__internal_3_$__cuda_sm20_div_rn_f64_full
        .type           $__internal_3_$__cuda_sm20_div_rn_f64_full,@function
        .size           $__internal_3_$__cuda_sm20_div_rn_f64_full,(.L_x_90 - $__internal_3_$__cuda_sm20_div_rn_f64_full)
$__internal_3_$__cuda_sm20_div_rn_f64_full:
        /* <DEDUP_REMOVED lines=67> */
.L_x_59:
        /* <DEDUP_REMOVED lines=16> */
.L_x_62:
[----:B------:R-:W-:Y:S01]  /*0c30*/  LOP3.LUT R17, R7, 0x80000, RZ, 0xfc, !PT ;  /* 0x0008000007117812 */ /* 0x000fe200078efcff */
[----:B------:R-:W-:Y:S01]  /*0c40*/  IMAD.MOV.U32 R16, RZ, RZ, R6 ;  /* 0x000000ffff107224 */ /* 0x000fe200078e0006 */
[----:B------:R-:W-:Y:S06]  /*0c50*/  BRA `(.L_x_60) ;  /* 0x0000000000087947 */ /* 0x000fec0003800000 */
.L_x_61:
[----:B------:R-:W-:Y:S01]  /*0c60*/  LOP3.LUT R17, R9, 0x80000, RZ, 0xfc, !PT ;  /* 0x0008000009117812 */ /* 0x000fe200078efcff */
[----:B------:R-:W-:-:S07]  /*0c70*/  IMAD.MOV.U32 R16, RZ, RZ, R8 ;  /* 0x000000ffff107224 */ /* 0x000fce00078e0008 */
.L_x_60:
[----:B------:R-:W-:Y:S05]  /*0c80*/  BSYNC.RECONVERGENT B2 ;  /* 0x0000000000027941 */ /* 0x000fea0003800200 */
.L_x_58:
[----:B------:R-:W-:Y:S02]  /*0c90*/  IMAD.MOV.U32 R13, RZ, RZ, 0x0 ;  /* 0x00000000ff0d7424 */ /* 0x000fe400078e00ff */
[----:B------:R-:W-:Y:S02]  /*0ca0*/  IMAD.MOV.U32 R2, RZ, RZ, R16 ;  /* 0x000000ffff027224 */ /* 0x000fe400078e0010 */
[----:B------:R-:W-:Y:S01]  /*0cb0*/  IMAD.MOV.U32 R3, RZ, RZ, R17 ;  /* 0x000000ffff037224 */ /* 0x000fe200078e0011 */
[----:B------:R-:W-:Y:S06]  /*0cc0*/  RET.REL.NODEC R12 `(build_histogram_2d_kernel) ;  /* 0xfffffff00ccc7950 */ /* 0x000fec0003c3ffff */
.L_x_63:
        /* <DEDUP_REMOVED lines=11> */
.L_x_90:


//--------------------- .text.build_histogram_3d_kernel --------------------------
	.section	.text.build_histogram_3d_kernel,"ax",@progbits
	.align	128
        .global         build_histogram_3d_kernel
        .type           build_histogram_3d_kernel,@function
        .size           build_histogram_3d_kernel,(.L_x_91 - build_histogram_3d_kernel)
        .other          build_histogram_3d_kernel,@"STO_CUDA_ENTRY STV_DEFAULT"
build_histogram_3d_kernel:
.text.build_histogram_3d_kernel:
        /* <DEDUP_REMOVED lines=50> */
[----:B------:R-:W-:Y:S05]  /*0320*/  CALL.REL.NOINC `($__internal_4_$__cuda_sm20_div_rn_f64_full) ;  /* 0x0000000400bc7944 */ /* 0x000fea0003c00000 */
.L_x_67:
[----:B------:R-:W-:Y:S05]  /*0330*/  BSYNC.RECONVERGENT B1 ;  /* 0x0000000000017941 */ /* 0x000fea0003800200 */
.L_x_66:
[----:B------:R-:W0:Y:S02]  /*0340*/  LDC R7, c[0x0][0x39c] ;  /* 0x0000e700ff077b82 */ /* 0x000e240000000800 */
[----:B0-----:R-:W0:Y:S02]  /*0350*/  I2F.F64 R4, R7 ;  /* 0x0000000700047312 */ /* 0x001e240000201c00 */
[----:B0-----:R-:W-:-:S10]  /*0360*/  DMUL R4, R4, R2 ;  /* 0x0000000204047228 */ /* 0x001fd40000000000 */
[----:B------:R-:W0:Y:S02]  /*0370*/  F2I.F64.TRUNC R4, R4 ;  /* 0x0000000400047311 */ /* 0x000e24000030d100 */
[----:B0-----:R-:W-:-:S07]  /*0380*/  VIADDMNMX R10, R7, 0xffffffff, R4, PT ;  /* 0xffffffff070a7846 */ /* 0x001fce0003800104 */
.L_x_65:
[----:B------:R-:W-:Y:S05]  /*0390*/  BSYNC.RECONVERGENT B0 ;  /* 0x0000000000007941 */ /* 0x000fea0003800200 */
.L_x_64:
        /* <DEDUP_REMOVED lines=42> */
.L_x_71:
[----:B------:R-:W-:Y:S05]  /*0640*/  BSYNC.RECONVERGENT B1 ;  /* 0x0000000000017941 */ /* 0x000fea0003800200 */
.L_x_70:
[----:B------:R-:W0:Y:S02]  /*0650*/  LDC R7, c[0x0][0x39c] ;  /* 0x0000e700ff077b82 */ /* 0x000e240000000800 */
[----:B0-----:R-:W0:Y:S02]  /*0660*/  I2F.F64 R4, R7 ;  /* 0x0000000700047312 */ /* 0x001e240000201c00 */
[----:B0-----:R-:W-:-:S10]  /*0670*/  DMUL R2, R4, R2 ;  /* 0x0000000204027228 */ /* 0x001fd40000000000 */
[----:B------:R-:W0:Y:S02]  /*0680*/  F2I.F64.TRUNC R2, R2 ;  /* 0x0000000200027311 */ /* 0x000e24000030d100 */
[----:B0-----:R-:W-:-:S07]  /*0690*/  VIADDMNMX R11, R7, 0xffffffff, R2, PT ;  /* 0xffffffff070b7846 */ /* 0x001fce0003800102 */
.L_x_69:
[----:B------:R-:W-:Y:S05]  /*06a0*/  BSYNC.RECONVERGENT B0 ;  /* 0x0000000000007941 */ /* 0x000fea0003800200 */
.L_x_68:
[----:B------:R-:W0:Y:S01]  /*06b0*/  LDCU UR4, c[0x0][0x398] ;  /* 0x00007300ff0477ac */ /* 0x000e220008000800 */
[----:B------:R-:W1:Y:S01]  /*06c0*/  LDCU.64 UR8, c[0x0][0x3b0] ;  /* 0x00007600ff0877ac */ /* 0x000e620008000a00 */
[----:B0-----:R-:W-:-:S13]  /*06d0*/  ISETP.GE.AND P0, PT, R0, UR4, PT ;  /* 0x0000000400007c0c */ /* 0x001fda000bf06270 */
[----:B------:R-:W0:Y:S01]  /*06e0*/  @P0 LDC.64 R2, c[0x0][0x388] ;  /* 0x0000e200ff020b82 */ /* 0x000e220000000a00 */
[----:B------:R-:W-:-:S05]  /*06f0*/  @P0 IADD3 R5, PT, PT, R0, -UR4, RZ ;  /* 0x8000000400050c10 */ /* 0x000fca000fffe0ff */
        /* <DEDUP_REMOVED lines=34> */
[----:B------:R-:W-:Y:S05]  /*0920*/  CALL.REL.NOINC `($__internal_4_$__cuda_sm20_div_rn_f64_full) ;  /* 0x00000000003c7944 */ /* 0x000fea0003c00000 */
.L_x_75:
[----:B------:R-:W-:Y:S05]  /*0930*/  BSYNC.RECONVERGENT B1 ;  /* 0x0000000000017941 */ /* 0x000fea0003800200 */
.L_x_74:
[----:B------:R-:W0:Y:S02]  /*0940*/  LDC R7, c[0x0][0x39c] ;  /* 0x0000e700ff077b82 */ /* 0x000e240000000800 */
[----:B0-----:R-:W0:Y:S02]  /*0950*/  I2F.F64 R4, R7 ;  /* 0x0000000700047312 */ /* 0x001e240000201c00 */
[----:B0-----:R-:W-:-:S10]  /*0960*/  DMUL R2, R4, R2 ;  /* 0x0000000204027228 */ /* 0x001fd40000000000 */
[----:B------:R-:W0:Y:S02]  /*0970*/  F2I.F64.TRUNC R2, R2 ;  /* 0x0000000200027311 */ /* 0x000e24000030d100 */
[----:B0-----:R-:W-:-:S07]  /*0980*/  VIADDMNMX R0, R7, 0xffffffff, R2, PT ;  /* 0xffffffff07007846 */ /* 0x001fce0003800102 */
.L_x_73:
[----:B------:R-:W-:Y:S05]  /*0990*/  BSYNC.RECONVERGENT B0 ;  /* 0x0000000000007941 */ /* 0x000fea0003800200 */
.L_x_72:
[----:B------:R-:W0:Y:S01]  /*09a0*/  LDCU UR4, c[0x0][0x39c] ;  /* 0x00007380ff0477ac */ /* 0x000e220008000800 */
[----:B------:R-:W1:Y:S01]  /*09b0*/  LDC.64 R2, c[0x0][0x3c0] ;  /* 0x0000f000ff027b82 */ /* 0x000e620000000a00 */
[----:B------:R-:W-:Y:S02]  /*09c0*/  IMAD.MOV.U32 R5, RZ, RZ, 0x1 ;  /* 0x00000001ff057424 */ /* 0x000fe400078e00ff */
[----:B0-----:R-:W-:-:S04]  /*09d0*/  IMAD R11, R10, UR4, R11 ;  /* 0x000000040a0b7c24 */ /* 0x001fc8000f8e020b */
[----:B------:R-:W-:-:S04]  /*09e0*/  IMAD R11, R11, UR4, R0 ;  /* 0x000000040b0b7c24 */ /* 0x000fc8000f8e0200 */
[----:B-1----:R-:W-:-:S05]  /*09f0*/  IMAD.WIDE R2, R11, 0x4, R2 ;  /* 0x000000040b027825 */ /* 0x002fca00078e0202 */
[----:B------:R-:W-:Y:S01]  /*0a00*/  REDG.E.ADD.STRONG.GPU desc[UR6][R2.64], R5 ;  /* 0x000000050200798e */ /* 0x000fe2000c12e106 */
[----:B------:R-:W-:Y:S05]  /*0a10*/  EXIT ;  /* 0x000000000000794d */ /* 0x000fea0003800000 */
        .weak           $__internal_4_$__cuda_sm20_div_rn_f64_full
        .type           $__internal_4_$__cuda_sm20_div_rn_f64_full,@function
        .size           $__internal_4_$__cuda_sm20_div_rn_f64_full,(.L_x_91 - $__internal_4_$__cuda_sm20_div_rn_f64_full)
$__internal_4_$__cuda_sm20_div_rn_f64_full:
[C---:B------:R-:W-:Y:S01]  /*0a20*/  FSETP.GEU.AND P0, PT, |R7|.reuse, 1.469367938527859385e-39, PT ;  /* 0x001000000700780b */ /* 0x040fe20003f0e200 */
[----:B------:R-:W-:Y:S01]  /*0a30*/  IMAD.MOV.U32 R16, RZ, RZ, 0x1 ;  /* 0x00000001ff107424 */ /* 0x000fe200078e00ff */
[----:B------:R-:W-:Y:S01]  /*0a40*/  LOP3.LUT R4, R7, 0x800fffff, RZ, 0xc0, !PT ;  /* 0x800fffff07047812 */ /* 0x000fe200078ec0ff */
[----:B------:R-:W-:Y:S01]  /*0a50*/  BSSY.RECONVERGENT B2, `(.L_x_76) ;  /* 0x0000055000027945 */ /* 0x000fe20003800200 */
[C---:B------:R-:W-:Y:S02]  /*0a60*/  FSETP.GEU.AND P2, PT, |R9|.reuse, 1.469367938527859385e-39, PT ;  /* 0x001000000900780b */ /* 0x040fe40003f4e200 */
[----:B------:R-:W-:Y:S01]  /*0a70*/  LOP3.LUT R5, R4, 0x3ff00000, RZ, 0xfc, !PT ;  /* 0x3ff0000004057812 */ /* 0x000fe200078efcff */
[----:B------:R-:W-:Y:S01]  /*0a80*/  IMAD.MOV.U32 R4, RZ, RZ, R6 ;  /* 0x000000ffff047224 */ /* 0x000fe200078e0006 */
[----:B------:R-:W-:Y:S02]  /*0a90*/  LOP3.LUT R13, R9, 0x7ff00000, RZ, 0xc0, !PT ;  /* 0x7ff00000090d7812 */ /* 0x000fe400078ec0ff */
[----:B------:R-:W-:-:S03]  /*0aa0*/  LOP3.LUT R20, R7, 0x7ff00000, RZ, 0xc0, !PT ;  /* 0x7ff0000007147812 */ /* 0x000fc600078ec0ff */
[----:B------:R-:W-:Y:S01]  /*0ab0*/  @!P0 DMUL R4, R6, 8.98846567431157953865e+307 ;  /* 0x7fe0000006048828 */ /* 0x000fe20000000000 */
[----:B------:R-:W-:-:S03]  /*0ac0*/  ISETP.GE.U32.AND P1, PT, R13, R20, PT ;  /* 0x000000140d00720c */ /* 0x000fc60003f26070 */
[----:B------:R-:W-:Y:S02]  /*0ad0*/  @!P2 LOP3.LUT R14, R7, 0x7ff00000, RZ, 0xc0, !PT ;  /* 0x7ff00000070ea812 */ /* 0x000fe400078ec0ff */
[----:B------:R-:W0:Y:S01]  /*0ae0*/  MUFU.RCP64H R17, R5 ;  /* 0x0000000500117308 */ /* 0x000e220000001800 */
[----:B------:R-:W-:Y:S02]  /*0af0*/  @!P2 MOV R22, RZ ;  /* 0x000000ff0016a202 */ /* 0x000fe40000000f00 */
[----:B------:R-:W-:Y:S01]  /*0b00*/  @!P2 ISETP.GE.U32.AND P3, PT, R13, R14, PT ;  /* 0x0000000e0d00a20c */ /* 0x000fe20003f66070 */
[----:B------:R-:W-:-:S05]  /*0b10*/  IMAD.MOV.U32 R14, RZ, RZ, 0x1ca00000 ;  /* 0x1ca00000ff0e7424 */ /* 0x000fca00078e00ff */
[----:B------:R-:W-:-:S04]  /*0b20*/  @!P2 SEL R15, R14, 0x63400000, !P3 ;  /* 0x634000000e0fa807 */ /* 0x000fc80005800000 */
[----:B------:R-:W-:Y:S01]  /*0b30*/  @!P2 LOP3.LUT R15, R15, 0x80000000, R9, 0xf8, !PT ;  /* 0x800000000f0fa812 */ /* 0x000fe200078ef809 */
[----:B0-----:R-:W-:-:S03]  /*0b40*/  DFMA R2, R16, -R4, 1 ;  /* 0x3ff000001002742b */ /* 0x001fc60000000804 */
[----:B------:R-:W-:-:S05]  /*0b50*/  @!P2 LOP3.LUT R23, R15, 0x100000, RZ, 0xfc, !PT ;  /* 0x001000000f17a812 */ /* 0x000fca00078efcff */
[----:B------:R-:W-:-:S08]  /*0b60*/  DFMA R2, R2, R2, R2 ;  /* 0x000000020202722b */ /* 0x000fd00000000002 */
[----:B------:R-:W-:Y:S01]  /*0b70*/  DFMA R16, R16, R2, R16 ;  /* 0x000000021010722b */ /* 0x000fe20000000010 */
[----:B------:R-:W-:Y:S01]  /*0b80*/  SEL R3, R14, 0x63400000, !P1 ;  /* 0x634000000e037807 */ /* 0x000fe20004800000 */
[----:B------:R-:W-:-:S03]  /*0b90*/  IMAD.MOV.U32 R2, RZ, RZ, R8 ;  /* 0x000000ffff027224 */ /* 0x000fc600078e0008 */
[----:B------:R-:W-:-:S03]  /*0ba0*/  LOP3.LUT R3, R3, 0x800fffff, R9, 0xf8, !PT ;  /* 0x800fffff03037812 */ /* 0x000fc600078ef809 */
[----:B------:R-:W-:-:S03]  /*0bb0*/  DFMA R18, R16, -R4, 1 ;  /* 0x3ff000001012742b */ /* 0x000fc60000000804 */
[----:B------:R-:W-:Y:S01]  /*0bc0*/  @!P2 DFMA R2, R2, 2, -R22 ;  /* 0x400000000202a82b */ /* 0x000fe20000000816 */
[----:B------:R-:W-:-:S04]  /*0bd0*/  IMAD.MOV.U32 R23, RZ, RZ, R13 ;  /* 0x000000ffff177224 */ /* 0x000fc800078e000d */
[----:B------:R-:W-:Y:S01]  /*0be0*/  DFMA R16, R16, R18, R16 ;  /* 0x000000121010722b */ /* 0x000fe20000000010 */
[----:B------:R-:W-:Y:S01]  /*0bf0*/  IMAD.MOV.U32 R22, RZ, RZ, R20 ;  /* 0x000000ffff167224 */ /* 0x000fe200078e0014 */
[----:B------:R-:W-:-:S03]  /*0c00*/  @!P0 LOP3.LUT R22, R5, 0x7ff00000, RZ, 0xc0, !PT ;  /* 0x7ff0000005168812 */ /* 0x000fc600078ec0ff */
[----:B------:R-:W-:Y:S02]  /*0c10*/  @!P2 LOP3.LUT R23, R3, 0x7ff00000, RZ, 0xc0, !PT ;  /* 0x7ff000000317a812 */ /* 0x000fe400078ec0ff */
[----:B------:R-:W-:Y:S01]  /*0c20*/  VIADD R24, R22, 0xffffffff ;  /* 0xffffffff16187836 */ /* 0x000fe20000000000 */
[----:B------:R-:W-:Y:S02]  /*0c30*/  DMUL R18, R16, R2 ;  /* 0x0000000210127228 */ /* 0x000fe40000000000 */
[----:B------:R-:W-:-:S05]  /*0c40*/  VIADD R15, R23, 0xffffffff ;  /* 0xffffffff170f7836 */ /* 0x000fca0000000000 */
[----:B------:R-:W-:Y:S01]  /*0c50*/  ISETP.GT.U32.AND P0, PT, R15, 0x7feffffe, PT ;  /* 0x7feffffe0f00780c */ /* 0x000fe20003f04070 */
[----:B------:R-:W-:-:S03]  /*0c60*/  DFMA R20, R18, -R4, R2 ;  /* 0x800000041214722b */ /* 0x000fc60000000002 */
[----:B------:R-:W-:-:S05]  /*0c70*/  ISETP.GT.U32.OR P0, PT, R24, 0x7feffffe, P0 ;  /* 0x7feffffe1800780c */ /* 0x000fca0000704470 */
[----:B------:R-:W-:-:S08]  /*0c80*/  DFMA R16, R16, R20, R18 ;  /* 0x000000141010722b */ /* 0x000fd00000000012 */
        /* <DEDUP_REMOVED lines=28> */
.L_x_77:
[----:B------:R-:W-:-:S14]  /*0e50*/  DSETP.NAN.AND P0, PT, R8, R8, PT ;  /* 0x000000080800722a */ /* 0x000fdc0003f08000 */
[----:B------:R-:W-:Y:S05]  /*0e60*/  @P0 BRA `(.L_x_79) ;  /* 0x0000000000440947 */ /* 0x000fea0003800000 */
[----:B------:R-:W-:-:S14]  /*0e70*/  DSETP.NAN.AND P0, PT, R6, R6, PT ;  /* 0x000000060600722a */ /* 0x000fdc0003f08000 */
[----:B------:R-:W-:Y:S05]  /*0e80*/  @P0 BRA `(.L_x_80) ;  /* 0x0000000000300947 */ /* 0x000fea0003800000 */
[----:B------:R-:W-:Y:S01]  /*0e90*/  ISETP.NE.AND P0, PT, R23, R22, PT ;  /* 0x000000161700720c */ /* 0x000fe20003f05270 */
[----:B------:R-:W-:Y:S01]  /*0ea0*/  IMAD.MOV.U32 R15, RZ, RZ, -0x80000 ;  /* 0xfff80000ff0f7424 */ /* 0x000fe200078e00ff */
[----:B------:R-:W-:-:S11]  /*0eb0*/  MOV R14, 0x0 ;  /* 0x00000000000e7802 */ /* 0x000fd60000000f00 */
        /* <DEDUP_REMOVED lines=9> */
.L_x_80:
[----:B------:R-:W-:Y:S01]  /*0f50*/  LOP3.LUT R15, R7, 0x80000, RZ, 0xfc, !PT ;  /* 0x00080000070f7812 */ /* 0x000fe200078efcff */
[----:B------:R-:W-:Y:S01]  /*0f60*/  IMAD.MOV.U32 R14, RZ, RZ, R6 ;  /* 0x000000ffff0e7224 */ /* 0x000fe200078e0006 */
[----:B------:R-:W-:Y:S06]  /*0f70*/  BRA `(.L_x_78) ;  /* 0x0000000000087947 */ /* 0x000fec0003800000 */
.L_x_79:
[----:B------:R-:W-:Y:S01]  /*0f80*/  LOP3.LUT R15, R9, 0x80000, RZ, 0xfc, !PT ;  /* 0x00080000090f7812 */ /* 0x000fe200078efcff */
[----:B------:R-:W-:-:S07]  /*0f90*/  IMAD.MOV.U32 R14, RZ, RZ, R8 ;  /* 0x000000ffff0e7224 */ /* 0x000fce00078e0008 */
.L_x_78:
[----:B------:R-:W-:Y:S05]  /*0fa0*/  BSYNC.RECONVERGENT B2 ;  /* 0x0000000000027941 */ /* 0x000fea0003800200 */
.L_x_76:
[----:B------:R-:W-:Y:S02]  /*0fb0*/  IMAD.MOV.U32 R13, RZ, RZ, 0x0 ;  /* 0x00000000ff0d7424 */ /* 0x000fe400078e00ff */
[----:B------:R-:W-:Y:S02]  /*0fc0*/  IMAD.MOV.U32 R2, RZ, RZ, R14 ;  /* 0x000000ffff027224 */ /* 0x000fe400078e000e */
[----:B------:R-:W-:Y:S01]  /*0fd0*/  IMAD.MOV.U32 R3, RZ, RZ, R15 ;  /* 0x000000ffff037224 */ /* 0x000fe200078e000f */
[----:B------:R-:W-:Y:S06]  /*0fe0*/  RET.REL.NODEC R12 `(build_histogram_3d_kernel) ;  /* 0xfffffff00c047950 */ /* 0x000fec0003c3ffff */
.L_x_81:
        /* <DEDUP_REMOVED lines=9> */
.L_x_91:


//--------------------- .text.compute_minmax_kernel --------------------------
	.section	.text.compute_minmax_kernel,"ax",@progbits
	.align	128
        .global         compute_minmax_kernel
        .type           compute_minmax_kernel,@function
        .size           compute_minmax_kernel,(.L_x_97 - compute_minmax_kernel)
        .other          compute_minmax_kernel,@"STO_CUDA_ENTRY STV_DEFAULT"
compute_minmax_kernel:
.text.compute_minmax_kernel:
[----:B------:R-:W-:Y:S01]  /*0000*/  LDC R1, c[0x0][0x37c] ;  /* 0x0000df00ff017b82 */ /* 0x000fe20000000800 */
[----:B------:R-:W0:Y:S07]  /*0010*/  S2R R0, SR_TID.X ;  /* 0x0000000000007919 */ /* 0x000e2e0000002100 */
[----:B------:R-:W0:Y:S01]  /*0020*/  S2UR UR4, SR_CTAID.X ;  /* 0x00000000000479c3 */ /* 0x000e220000002500 */
[----:B------:R-:W1:Y:S01]  /*0030*/  LDCU UR5, c[0x0][0x388] ;  /* 0x00007100ff0577ac */ /* 0x000e620008000800 */
[----:B------:R-:W-:-:S02]  /*0040*/  IMAD.MOV.U32 R8, RZ, RZ, -0x7a143760 ;  /* 0x85ebc8a0ff087424 */ /* 0x000fc400078e00ff */
[----:B------:R-:W-:Y:S01]  /*0050*/  IMAD.MOV.U32 R9, RZ, RZ, 0x7fe1ccf3 ;  /* 0x7fe1ccf3ff097424 */ /* 0x000fe200078e00ff */
[----:B------:R-:W2:Y:S01]  /*0060*/  LDCU.64 UR8, c[0x0][0x358] ;  /* 0x00006b00ff0877ac */ /* 0x000ea20008000a00 */
[----:B------:R-:W-:Y:S02]  /*0070*/  IMAD.MOV.U32 R10, RZ, RZ, -0x7a143760 ;  /* 0x85ebc8a0ff0a7424 */ /* 0x000fe400078e00ff */
[----:B------:R-:W0:Y:S01]  /*0080*/  LDC R3, c[0x0][0x360] ;  /* 0x0000d800ff037b82 */ /* 0x000e220000000800 */
[----:B------:R-:W-:-:S07]  /*0090*/  IMAD.MOV.U32 R11, RZ, RZ, -0x1e330d ;  /* 0xffe1ccf3ff0b7424 */ /* 0x000fce00078e00ff */
[----:B------:R-:W3:Y:S01]  /*00a0*/  LDC.64 R6, c[0x0][0x380] ;  /* 0x0000e000ff067b82 */ /* 0x000ee20000000a00 */
[----:B0-----:R-:W-:-:S05]  /*00b0*/  IMAD R5, R3, UR4, R0 ;  /* 0x0000000403057c24 */ /* 0x001fca000f8e0200 */
[C---:B-1----:R-:W-:Y:S01]  /*00c0*/  ISETP.GE.AND P0, PT, R5.reuse, UR5, PT ;  /* 0x0000000505007c0c */ /* 0x042fe2000bf06270 */
[----:B---3--:R-:W-:-:S12]  /*00d0*/  IMAD.WIDE R6, R5, 0x8, R6 ;  /* 0x0000000805067825 */ /* 0x008fd800078e0206 */
[----:B--2---:R-:W2:Y:S04]  /*00e0*/  @!P0 LDG.E.64 R8, desc[UR8][R6.64] ;  /* 0x0000000806088981 */ /* 0x004ea8000c1e1b00 */
[----:B------:R-:W3:Y:S01]  /*00f0*/  @!P0 LDG.E.64 R10, desc[UR8][R6.64] ;  /* 0x00000008060a8981 */ /* 0x000ee2000c1e1b00 */
[----:B------:R-:W0:Y:S01]  /*0100*/  S2UR UR6, SR_CgaCtaId ;  /* 0x00000000000679c3 */ /* 0x000e220000008800 */
[----:B------:R-:W-:Y:S01]  /*0110*/  UMOV UR4, 0x400 ;  /* 0x0000040000047882 */ /* 0x000fe20000000000 */
[----:B------:R-:W-:Y:S01]  /*0120*/  ISETP.GE.U32.AND P0, PT, R3, 0x2, PT ;  /* 0x000000020300780c */ /* 0x000fe20003f06070 */
[----:B------:R-:W-:Y:S02]  /*0130*/  UIADD3 UR5, UPT, UPT, UR4, 0x800, URZ ;  /* 0x0000080004057890 */ /* 0x000fe4000fffe0ff */
[----:B0-----:R-:W-:-:S02]  /*0140*/  ULEA UR4, UR6, UR4, 0x18 ;  /* 0x0000000406047291 */ /* 0x001fc4000f8ec0ff */
[----:B------:R-:W-:-:S04]  /*0150*/  ULEA UR5, UR6, UR5, 0x18 ;  /* 0x0000000506057291 */ /* 0x000fc8000f8ec0ff */
[C---:B------:R-:W-:Y:S02]  /*0160*/  LEA R2, R0.reuse, UR4, 0x3 ;  /* 0x0000000400027c11 */ /* 0x040fe4000f8e18ff */
[----:B------:R-:W-:-:S03]  /*0170*/  LEA R4, R0, UR5, 0x3 ;  /* 0x0000000500047c11 */ /* 0x000fc6000f8e18ff */
[----:B--2---:R0:W-:Y:S04]  /*0180*/  STS.64 [R2], R8 ;  /* 0x0000000802007388 */ /* 0x0041e80000000a00 */
[----:B---3--:R0:W-:Y:S01]  /*0190*/  STS.64 [R4], R10 ;  /* 0x0000000a04007388 */ /* 0x0081e20000000a00 */
[----:B------:R-:W-:Y:S06]  /*01a0*/  BAR.SYNC.DEFER_BLOCKING 0x0 ;  /* 0x0000000000007b1d */ /* 0x000fec0000010000 */
[----:B------:R-:W-:Y:S05]  /*01b0*/  @!P0 BRA `(.L_x_82) ;  /* 0x0000000000848947 */ /* 0x000fea0003800000 */
.L_x_85:
[----:B------:R-:W-:Y:S01]  /*01c0*/  SHF.R.U32.HI R5, RZ, 0x1, R3 ;  /* 0x00000001ff057819 */ /* 0x000fe20000011603 */
[----:B------:R-:W-:Y:S03]  /*01d0*/  BSSY.RECONVERGENT B0, `(.L_x_83) ;  /* 0x000001b000007945 */ /* 0x000fe60003800200 */
[----:B------:R-:W-:-:S13]  /*01e0*/  ISETP.GE.U32.AND P0, PT, R0, R5, PT ;  /* 0x000000050000720c */ /* 0x000fda0003f06070 */
[----:B-1----:R-:W-:Y:S05]  /*01f0*/  @P0 BRA `(.L_x_84) ;  /* 0x0000000000600947 */ /* 0x002fea0003800000 */
[----:B0-----:R-:W-:Y:S01]  /*0200*/  IMAD R8, R5, 0x8, R2 ;  /* 0x0000000805087824 */ /* 0x001fe200078e0202 */
[----:B------:R-:W0:Y:S05]  /*0210*/  LDS.64 R6, [R2] ;  /* 0x0000000002067984 */ /* 0x000e2a0000000a00 */
[----:B------:R-:W1:Y:S01]  /*0220*/  LDS.64 R8, [R8] ;  /* 0x0000000008087984 */ /* 0x000e620000000a00 */
[----:B0-----:R-:W-:Y:S01]  /*0230*/  MOV R10, R7 ;  /* 0x00000007000a7202 */ /* 0x001fe20000000f00 */
[----:B-1----:R-:W-:Y:S01]  /*0240*/  DSETP.MIN.AND P0, P1, R6, R8, PT ;  /* 0x000000080600722a */ /* 0x002fe20003900000 */
[----:B------:R-:W-:Y:S02]  /*0250*/  IMAD.MOV.U32 R11, RZ, RZ, R9 ;  /* 0x000000ffff0b7224 */ /* 0x000fe400078e0009 */
[----:B------:R-:W-:-:S03]  /*0260*/  IMAD.MOV.U32 R7, RZ, RZ, R8 ;  /* 0x000000ffff077224 */ /* 0x000fc600078e0008 */
[----:B------:R-:W-:Y:S01]  /*0270*/  FSEL R13, R10, R11, P0 ;  /* 0x0000000b0a0d7208 */ /* 0x000fe20000000000 */
[----:B------:R-:W-:Y:S01]  /*0280*/  IMAD R10, R5, 0x8, R4 ;  /* 0x00000008050a7824 */ /* 0x000fe200078e0204 */
[----:B------:R-:W-:-:S06]  /*0290*/  SEL R6, R6, R7, P0 ;  /* 0x0000000706067207 */ /* 0x000fcc0000000000 */
[----:B------:R-:W-:-:S04]  /*02a0*/  @P1 LOP3.LUT R13, R11, 0x80000, RZ, 0xfc, !PT ;  /* 0x000800000b0d1812 */ /* 0x000fc800078efcff */
[----:B------:R-:W-:-:S05]  /*02b0*/  MOV R7, R13 ;  /* 0x0000000d00077202 */ /* 0x000fca0000000f00 */
[----:B------:R-:W-:Y:S04]  /*02c0*/  STS.64 [R2], R6 ;  /* 0x0000000602007388 */ /* 0x000fe80000000a00 */
[----:B------:R-:W0:Y:S04]  /*02d0*/  LDS.64 R10, [R10] ;  /* 0x000000000a0a7984 */ /* 0x000e280000000a00 */
[----:B------:R-:W1:Y:S01]  /*02e0*/  LDS.64 R8, [R4] ;  /* 0x0000000004087984 */ /* 0x000e620000000a00 */
[----:B0-----:R-:W-:Y:S01]  /*02f0*/  IMAD.MOV.U32 R13, RZ, RZ, R11 ;  /* 0x000000ffff0d7224 */ /* 0x001fe200078e000b */
[----:B-1----:R-:W-:Y:S01]  /*0300*/  DSETP.MAX.AND P0, P1, R8, R10, PT ;  /* 0x0000000a0800722a */ /* 0x002fe2000390f000 */
[----:B------:R-:W-:-:S02]  /*0310*/  IMAD.MOV.U32 R12, RZ, RZ, R9 ;  /* 0x000000ffff0c7224 */ /* 0x000fc400078e0009 */
[----:B------:R-:W-:-:S03]  /*0320*/  IMAD.MOV.U32 R9, RZ, RZ, R10 ;  /* 0x000000ffff097224 */ /* 0x000fc600078e000a */
[----:B------:R-:W-:Y:S02]  /*0330*/  FSEL R15, R12, R13, P0 ;  /* 0x0000000d0c0f7208 */ /* 0x000fe40000000000 */
[----:B------:R-:W-:-:S06]  /*0340*/  SEL R8, R8, R9, P0 ;  /* 0x0000000908087207 */ /* 0x000fcc0000000000 */
[----:B------:R-:W-:-:S04]  /*0350*/  @P1 LOP3.LUT R15, R13, 0x80000, RZ, 0xfc, !PT ;  /* 0x000800000d0f1812 */ /* 0x000fc800078efcff */
[----:B------:R-:W-:-:S05]  /*0360*/  MOV R9, R15 ;  /* 0x0000000f00097202 */ /* 0x000fca0000000f00 */
[----:B------:R1:W-:Y:S02]  /*0370*/  STS.64 [R4], R8 ;  /* 0x0000000804007388 */ /* 0x0003e40000000a00 */
.L_x_84:
[----:B------:R-:W-:Y:S05]  /*0380*/  BSYNC.RECONVERGENT B0 ;  /* 0x0000000000007941 */ /* 0x000fea0003800200 */
.L_x_83:
[----:B------:R-:W-:Y:S01]  /*0390*/  BAR.SYNC.DEFER_BLOCKING 0x0 ;  /* 0x0000000000007b1d */ /* 0x000fe20000010000 */
[----:B------:R-:W-:Y:S01]  /*03a0*/  ISETP.GT.U32.AND P0, PT, R3, 0x3, PT ;  /* 0x000000030300780c */ /* 0x000fe20003f04070 */
[----:B------:R-:W-:-:S12]  /*03b0*/  IMAD.MOV.U32 R3, RZ, RZ, R5 ;  /* 0x000000ffff037224 */ /* 0x000fd800078e0005 */
[----:B------:R-:W-:Y:S05]  /*03c0*/  @P0 BRA `(.L_x_85) ;  /* 0xfffffffc007c0947 */ /* 0x000fea000383ffff */
.L_x_82:
[----:B------:R-:W-:-:S13]  /*03d0*/  ISETP.NE.AND P0, PT, R0, RZ, PT ;  /* 0x000000ff0000720c */ /* 0x000fda0003f05270 */
[----:B------:R-:W-:Y:S05]  /*03e0*/  @P0 EXIT ;  /* 0x000000000000094d */ /* 0x000fea0003800000 */
[----:B------:R-:W2:Y:S01]  /*03f0*/  S2UR UR5, SR_CgaCtaId ;  /* 0x00000000000579c3 */ /* 0x000ea20000008800 */
[----:B------:R-:W-:-:S07]  /*0400*/  UMOV UR4, 0x400 ;  /* 0x0000040000047882 */ /* 0x000fce0000000000 */
[----:B01----:R-:W0:Y:S08]  /*0410*/  LDC.64 R4, c[0x0][0x390] ;  /* 0x0000e400ff047b82 */ /* 0x003e300000000a00 */
[----:B------:R-:W1:Y:S01]  /*0420*/  LDC.64 R8, c[0x0][0x398] ;  /* 0x0000e600ff087b82 */ /* 0x000e620000000a00 */
[----:B--2---:R-:W-:-:S09]  /*0430*/  ULEA UR4, UR5, UR4, 0x18 ;  /* 0x0000000405047291 */ /* 0x004fd2000f8ec0ff */
[----:B------:R-:W0:Y:S04]  /*0440*/  LDS.64 R2, [UR4] ;  /* 0x00000004ff027984 */ /* 0x000e280008000a00 */
[----:B------:R-:W1:Y:S04]  /*0450*/  LDS.64 R6, [UR4+0x800] ;  /* 0x00080004ff067984 */ /* 0x000e680008000a00 */
[----:B0-----:R-:W-:Y:S04]  /*0460*/  REDG.E.MIN.64.STRONG.GPU desc[UR8][R4.64], R2 ;  /* 0x000000020400798e */ /* 0x001fe8000c92e508 */
[----:B-1----:R-:W-:Y:S01]  /*0470*/  REDG.E.MAX.64.STRONG.GPU desc[UR8][R8.64], R6 ;  /* 0x000000060800798e */ /* 0x002fe2000d12e508 */
[----:B------:R-:W-:Y:S05]  /*0480*/  EXIT ;  /* 0x000000000000794d */ /* 0x000fea0003800000 */
.L_x_86:
        /* <DEDUP_REMOVED lines=15> */
.L_x_97:


//--------------------- .nv.shared.reserved.0     --------------------------
	.section	.nv.shared.reserved.0,"aw",@nobits
	.weak		__nv_reservedSMEM_offset_0_alias
	.size		__nv_reservedSMEM_offset_0_alias, 0, 64
	.other		__nv_reservedSMEM_offset_0_alias,@"STO_CUDA_RESERVED_SHARED STV_DEFAULT"
__nv_reservedSMEM_offset_0_alias:
	.zero		0
	.zero		64


//--------------------- .nv.shared.compute_transfer_entropy_kernel --------------------------
	.section	.nv.shared.compute_transfer_entropy_kernel,"aw",@nobits
	.sectionflags	@""
	.align	8
.nv.shared.compute_transfer_entropy_kernel:
	.zero		3072


//--------------------- .nv.shared.compute_minmax_kernel --------------------------
	.section	.nv.shared.compute_minmax_kernel,"aw",@nobits
	.sectionflags	@""
	.align	8
.nv.shared.compute_minmax_kernel:
	.zero		5120


//--------------------- .nv.constant0.build_histogram_2d_xp_yp_kernel --------------------------
	.section	.nv.constant0.build_histogram_2d_xp_yp_kernel,"a",@progbits
	.sectionflags	@""
	.align	4
.nv.constant0.build_histogram_2d_xp_yp_kernel:
	.zero		968


//--------------------- .nv.constant0.build_histogram_1d_kernel --------------------------
	.section	.nv.constant0.build_histogram_1d_kernel,"a",@progbits
	.sectionflags	@""
	.align	4
.nv.constant0.build_histogram_1d_kernel:
	.zero		944


//--------------------- .nv.constant0.compute_transfer_entropy_kernel --------------------------
	.section	.nv.constant0.compute_transfer_entropy_kernel,"a",@progbits
	.sectionflags	@""
	.align	4
.nv.constant0.compute_transfer_entropy_kernel:
	.zero		944


//--------------------- .nv.constant0.build_histogram_2d_kernel --------------------------
	.section	.nv.constant0.build_histogram_2d_kernel,"a",@progbits
	.sectionflags	@""
	.align	4
.nv.constant0.build_histogram_2d_kernel:
	.zero		944


//--------------------- .nv.constant0.build_histogram_3d_kernel --------------------------
	.section	.nv.constant0.build_histogram_3d_kernel,"a",@progbits
	.sectionflags	@""
	.align	4
.nv.constant0.build_histogram_3d_kernel:
	.zero		968


//--------------------- .nv.constant0.compute_minmax_kernel --------------------------
	.section	.nv.constant0.compute_minmax_kernel,"a",@progbits
	.sectionflags	@""
	.align	4
.nv.constant0.compute_minmax_kernel:
	.zero		928


//--------------------- SYMBOLS --------------------------

	.type		.nv.reservedSmem.offset0,@object
	.size		.nv.reservedSmem.offset0,0x4
	.type		.nv.reservedSmem.cap,@object
	.size		.nv.reservedSmem.cap,0x4
